def attn_fwd(
    Q,
    K,
    V,
    Out,
    Lse,
    sm_scale,
    stride_qz,
    stride_qh,
    stride_qm,
    stride_qk,
    stride_kz,
    stride_kh,
    stride_kn,
    stride_kk,
    stride_vz,
    stride_vh,
    stride_vn,
    stride_vk,
    stride_oz,
    stride_oh,
    stride_om,
    stride_ok,
    seqlen_q,
    seqlen_k,
    BLOCK_M: tl.constexpr,
    BLOCK_N: tl.constexpr,
    HEAD_DIM: tl.constexpr,
    CAUSAL: tl.constexpr,
):
    start_m = tl.program_id(0)
    off_hz = tl.program_id(1)
    q_off = off_hz * stride_qh
    k_off = off_hz * stride_kh
    v_off = off_hz * stride_vh
    offs_m = start_m * BLOCK_M + tl.arange(0, BLOCK_M)
    offs_d = tl.arange(0, HEAD_DIM)
    offs_n = tl.arange(0, BLOCK_N)
    q_ptrs = Q + q_off + offs_m[:, None] * stride_qm + offs_d[None, :] * stride_qk
    k_ptrs = K + k_off + offs_d[:, None] * stride_kk + offs_n[None, :] * stride_kn
    v_ptrs = V + v_off + offs_n[:, None] * stride_vn + offs_d[None, :] * stride_vk
    m_i = tl.full([BLOCK_M], float("-inf"), dtype=tl.float32)
    l_i = tl.zeros([BLOCK_M], dtype=tl.float32) + 1.0
    acc = tl.zeros([BLOCK_M, HEAD_DIM], dtype=tl.float32)
    q = tl.load(q_ptrs)
    acc, l_i, m_i = _attn_fwd_inner(
        acc,
        l_i,
        m_i,
        q,
        k_ptrs,
        v_ptrs,
        sm_scale,
        stride_kn,
        stride_vn,
        start_m,
        seqlen_k,
        BLOCK_M,
        BLOCK_N,
        HEAD_DIM,
        CAUSAL,
    )
    acc = acc / l_i[:, None]
    lse = m_i + tl.math.log2(l_i) / 1.4426950408889634
    o_ptrs = (
        Out
        + off_hz * stride_oh
        + offs_m[:, None] * stride_om
        + offs_d[None, :] * stride_ok
    )
    tl.store(o_ptrs, acc.to(Out.dtype.element_ty))
    tl.store(Lse + off_hz * seqlen_q + offs_m, lse)

# config = {"BLOCK_M": 128, "BLOCK_N": 64, "HEAD_DIM": 32, "arch": "sm_90", "causal": true, "dtype": "fp16", "num_stages": 2, "num_warps": 8}
# arch = sm_90


// ===== COMPILED SASS (sm_90a) =====

	.target	sm_90a

	.elftype	@"ET_EXEC"


//--------------------- .note.nv.tkinfo           --------------------------
	.section	.note.nv.tkinfo,"",@"SHT_NOTE"
	.sectionflags	@"SHF_NOTE_NV_TKINFO"
	.tkinfo
        /*0018*/ 	.word	0x00000002
        /*0030*/ 	.string	""
        /*0030*/ 	.string	"ptxas"
        /*0030*/ 	.string	"Cuda compilation tools, release 13.0, V13.0.88"
        /*0030*/ 	.string	"Build cuda_13.0.r13.0/compiler.36424714_0"
        /*0030*/ 	.string	"-v  -suppress-debug-info  -lineinfo  -arch sm_90a "



//--------------------- .note.nv.cuinfo           --------------------------
	.section	.note.nv.cuinfo,"",@"SHT_NOTE"
	.sectionflags	@"SHF_NOTE_NV_CUINFO"
        /*0018*/ 	.short	0x0002
        /*001a*/ 	.short	0x005a
        /*001c*/ 	.short	0x0082
	.zero		2


//--------------------- .nv.info                  --------------------------
	.section	.nv.info,"",@"SHT_CUDA_INFO"
	.align	4


	//----- nvinfo : EIATTR_REGCOUNT
	.align		4
        /*0000*/ 	.byte	0x04, 0x2f
        /*0002*/ 	.short	(.L_2 - .L_1)
	.align		4
.L_1:
        /*0004*/ 	.word	index@(attn_fwd)
        /*0008*/ 	.word	0x00000080


	//----- nvinfo : EIATTR_FRAME_SIZE
	.align		4
.L_2:
        /*000c*/ 	.byte	0x04, 0x11
        /*000e*/ 	.short	(.L_4 - .L_3)
	.align		4
.L_3:
        /*0010*/ 	.word	index@(attn_fwd)
        /*0014*/ 	.word	0x00000000


	//----- nvinfo : EIATTR_MIN_STACK_SIZE
	.align		4
.L_4:
        /*0018*/ 	.byte	0x04, 0x12
        /*001a*/ 	.short	(.L_6 - .L_5)
	.align		4
.L_5:
        /*001c*/ 	.word	index@(attn_fwd)
        /*0020*/ 	.word	0x00000000
.L_6:


//--------------------- .nv.compat                --------------------------
	.section	.nv.compat,"",@"SHT_CUDA_COMPAT_INFO"
	.align	4
        /*0000*/ 	.byte	0x02, 0x09, 0x01, 0x00, 0x02, 0x02, 0x04, 0x00, 0x02, 0x05, 0x05, 0x00, 0x03, 0x07, 0x01, 0x01
        /*0010*/ 	.byte	0x02, 0x03, 0x00, 0x00, 0x02, 0x06, 0x01, 0x00, 0x04, 0x0b, 0x08, 0x00, 0x00, 0x00, 0x00, 0x00
        /*0020*/ 	.byte	0x00, 0x00, 0x00, 0x00


//--------------------- .nv.info.attn_fwd         --------------------------
	.section	.nv.info.attn_fwd,"",@"SHT_CUDA_INFO"
	.sectionflags	@""
	.align	4


	//----- nvinfo : EIATTR_CUDA_API_VERSION
	.align		4
        /*0000*/ 	.byte	0x04, 0x37
        /*0002*/ 	.short	(.L_8 - .L_7)
.L_7:
        /*0004*/ 	.word	0x00000082


	//----- nvinfo : EIATTR_KPARAM_INFO
	.align		4
.L_8:
        /*0008*/ 	.byte	0x04, 0x17
        /*000a*/ 	.short	(.L_10 - .L_9)
.L_9:
        /*000c*/ 	.word	0x00000000
        /*0010*/ 	.short	0x0019
        /*0012*/ 	.short	0x0080
        /*0014*/ 	.byte	0x00, 0xf4, 0x21, 0x00


	//----- nvinfo : EIATTR_KPARAM_INFO
	.align		4
.L_10:
        /*0018*/ 	.byte	0x04, 0x17
        /*001a*/ 	.short	(.L_12 - .L_11)
.L_11:
        /*001c*/ 	.word	0x00000000
        /*0020*/ 	.short	0x0018
        /*0022*/ 	.short	0x0078
        /*0024*/ 	.byte	0x00, 0xf4, 0x21, 0x00


	//----- nvinfo : EIATTR_KPARAM_INFO
	.align		4
.L_12:
        /*0028*/ 	.byte	0x04, 0x17
        /*002a*/ 	.short	(.L_14 - .L_13)
.L_13:
        /*002c*/ 	.word	0x00000000
        /*0030*/ 	.short	0x0017
        /*0032*/ 	.short	0x0070
        /*0034*/ 	.byte	0x00, 0xf0, 0x11, 0x00


	//----- nvinfo : EIATTR_KPARAM_INFO
	.align		4
.L_14:
        /*0038*/ 	.byte	0x04, 0x17
        /*003a*/ 	.short	(.L_16 - .L_15)
.L_15:
        /*003c*/ 	.word	0x00000000
        /*0040*/ 	.short	0x0016
        /*0042*/ 	.short	0x006c
        /*0044*/ 	.byte	0x00, 0xf0, 0x11, 0x00


	//----- nvinfo : EIATTR_KPARAM_INFO
	.align		4
.L_16:
        /*0048*/ 	.byte	0x04, 0x17
        /*004a*/ 	.short	(.L_18 - .L_17)
.L_17:
        /*004c*/ 	.word	0x00000000
        /*0050*/ 	.short	0x0015
        /*0052*/ 	.short	0x0068
        /*0054*/ 	.byte	0x00, 0xf0, 0x11, 0x00


	//----- nvinfo : EIATTR_KPARAM_INFO
	.align		4
.L_18:
        /*0058*/ 	.byte	0x04, 0x17
        /*005a*/ 	.short	(.L_20 - .L_19)
.L_19:
        /*005c*/ 	.word	0x00000000
        /*0060*/ 	.short	0x0014
        /*0062*/ 	.short	0x0064
        /*0064*/ 	.byte	0x00, 0xf0, 0x11, 0x00


	//----- nvinfo : EIATTR_KPARAM_INFO
	.align		4
.L_20:
        /*0068*/ 	.byte	0x04, 0x17
        /*006a*/ 	.short	(.L_22 - .L_21)
.L_21:
        /*006c*/ 	.word	0x00000000
        /*0070*/ 	.short	0x0013
        /*0072*/ 	.short	0x0060
        /*0074*/ 	.byte	0x00, 0xf0, 0x11, 0x00


	//----- nvinfo : EIATTR_KPARAM_INFO
	.align		4
.L_22:
        /*0078*/ 	.byte	0x04, 0x17
        /*007a*/ 	.short	(.L_24 - .L_23)
.L_23:
        /*007c*/ 	.word	0x00000000
        /*0080*/ 	.short	0x0012
        /*0082*/ 	.short	0x005c
        /*0084*/ 	.byte	0x00, 0xf0, 0x11, 0x00


	//----- nvinfo : EIATTR_KPARAM_INFO
	.align		4
.L_24:
        /*0088*/ 	.byte	0x04, 0x17
        /*008a*/ 	.short	(.L_26 - .L_25)
.L_25:
        /*008c*/ 	.word	0x00000000
        /*0090*/ 	.short	0x0011
        /*0092*/ 	.short	0x0058
        /*0094*/ 	.byte	0x00, 0xf0, 0x11, 0x00


	//----- nvinfo : EIATTR_KPARAM_INFO
	.align		4
.L_26:
        /*0098*/ 	.byte	0x04, 0x17
        /*009a*/ 	.short	(.L_28 - .L_27)
.L_27:
        /*009c*/ 	.word	0x00000000
        /*00a0*/ 	.short	0x0010
        /*00a2*/ 	.short	0x0054
        /*00a4*/ 	.byte	0x00, 0xf0, 0x11, 0x00


	//----- nvinfo : EIATTR_KPARAM_INFO
	.align		4
.L_28:
        /*00a8*/ 	.byte	0x04, 0x17
        /*00aa*/ 	.short	(.L_30 - .L_29)
.L_29:
        /*00ac*/ 	.word	0x00000000
        /*00b0*/ 	.short	0x000f
        /*00b2*/ 	.short	0x0050
        /*00b4*/ 	.byte	0x00, 0xf0, 0x11, 0x00


	//----- nvinfo : EIATTR_KPARAM_INFO
	.align		4
.L_30:
        /*00b8*/ 	.byte	0x04, 0x17
        /*00ba*/ 	.short	(.L_32 - .L_31)
.L_31:
        /*00bc*/ 	.word	0x00000000
        /*00c0*/ 	.short	0x000e
        /*00c2*/ 	.short	0x004c
        /*00c4*/ 	.byte	0x00, 0xf0, 0x11, 0x00


	//----- nvinfo : EIATTR_KPARAM_INFO
	.align		4
.L_32:
        /*00c8*/ 	.byte	0x04, 0x17
        /*00ca*/ 	.short	(.L_34 - .L_33)
.L_33:
        /*00cc*/ 	.word	0x00000000
        /*00d0*/ 	.short	0x000d
        /*00d2*/ 	.short	0x0048
        /*00d4*/ 	.byte	0x00, 0xf0, 0x11, 0x00


	//----- nvinfo : EIATTR_KPARAM_INFO
	.align		4
.L_34:
        /*00d8*/ 	.byte	0x04, 0x17
        /*00da*/ 	.short	(.L_36 - .L_35)
.L_35:
        /*00dc*/ 	.word	0x00000000
        /*00e0*/ 	.short	0x000c
        /*00e2*/ 	.short	0x0044
        /*00e4*/ 	.byte	0x00, 0xf0, 0x11, 0x00


	//----- nvinfo : EIATTR_KPARAM_INFO
	.align		4
.L_36:
        /*00e8*/ 	.byte	0x04, 0x17
        /*00ea*/ 	.short	(.L_38 - .L_37)
.L_37:
        /*00ec*/ 	.word	0x00000000
        /*00f0*/ 	.short	0x000b
        /*00f2*/ 	.short	0x0040
        /*00f4*/ 	.byte	0x00, 0xf0, 0x11, 0x00


	//----- nvinfo : EIATTR_KPARAM_INFO
	.align		4
.L_38:
        /*00f8*/ 	.byte	0x04, 0x17
        /*00fa*/ 	.short	(.L_40 - .L_39)
.L_39:
        /*00fc*/ 	.word	0x00000000
        /*0100*/ 	.short	0x000a
        /*0102*/ 	.short	0x003c
        /*0104*/ 	.byte	0x00, 0xf0, 0x11, 0x00


	//----- nvinfo : EIATTR_KPARAM_INFO
	.align		4
.L_40:
        /*0108*/ 	.byte	0x04, 0x17
        /*010a*/ 	.short	(.L_42 - .L_41)
.L_41:
        /*010c*/ 	.word	0x00000000
        /*0110*/ 	.short	0x0009
        /*0112*/ 	.short	0x0038
        /*0114*/ 	.byte	0x00, 0xf0, 0x11, 0x00


	//----- nvinfo : EIATTR_KPARAM_INFO
	.align		4
.L_42:
        /*0118*/ 	.byte	0x04, 0x17
        /*011a*/ 	.short	(.L_44 - .L_43)
.L_43:
        /*011c*/ 	.word	0x00000000
        /*0120*/ 	.short	0x0008
        /*0122*/ 	.short	0x0034
        /*0124*/ 	.byte	0x00, 0xf0, 0x11, 0x00


	//----- nvinfo : EIATTR_KPARAM_INFO
	.align		4
.L_44:
        /*0128*/ 	.byte	0x04, 0x17
        /*012a*/ 	.short	(.L_46 - .L_45)
.L_45:
        /*012c*/ 	.word	0x00000000
        /*0130*/ 	.short	0x0007
        /*0132*/ 	.short	0x0030
        /*0134*/ 	.byte	0x00, 0xf0, 0x11, 0x00


	//----- nvinfo : EIATTR_KPARAM_INFO
	.align		4
.L_46:
        /*0138*/ 	.byte	0x04, 0x17
        /*013a*/ 	.short	(.L_48 - .L_47)
.L_47:
        /*013c*/ 	.word	0x00000000
        /*0140*/ 	.short	0x0006
        /*0142*/ 	.short	0x002c
        /*0144*/ 	.byte	0x00, 0xf0, 0x11, 0x00


	//----- nvinfo : EIATTR_KPARAM_INFO
	.align		4
.L_48:
        /*0148*/ 	.byte	0x04, 0x17
        /*014a*/ 	.short	(.L_50 - .L_49)
.L_49:
        /*014c*/ 	.word	0x00000000
        /*0150*/ 	.short	0x0005
        /*0152*/ 	.short	0x0028
        /*0154*/ 	.byte	0x00, 0xf0, 0x11, 0x00


	//----- nvinfo : EIATTR_KPARAM_INFO
	.align		4
.L_50:
        /*0158*/ 	.byte	0x04, 0x17
        /*015a*/ 	.short	(.L_52 - .L_51)
.L_51:
        /*015c*/ 	.word	0x00000000
        /*0160*/ 	.short	0x0004
        /*0162*/ 	.short	0x0020
        /*0164*/ 	.byte	0x00, 0xf4, 0x21, 0x00


	//----- nvinfo : EIATTR_KPARAM_INFO
	.align		4
.L_52:
        /*0168*/ 	.byte	0x04, 0x17
        /*016a*/ 	.short	(.L_54 - .L_53)
.L_53:
        /*016c*/ 	.word	0x00000000
        /*0170*/ 	.short	0x0003
        /*0172*/ 	.short	0x0018
        /*0174*/ 	.byte	0x00, 0xf4, 0x21, 0x00


	//----- nvinfo : EIATTR_KPARAM_INFO
	.align		4
.L_54:
        /*0178*/ 	.byte	0x04, 0x17
        /*017a*/ 	.short	(.L_56 - .L_55)
.L_55:
        /*017c*/ 	.word	0x00000000
        /*0180*/ 	.short	0x0002
        /*0182*/ 	.short	0x0010
        /*0184*/ 	.byte	0x00, 0xf4, 0x21, 0x00


	//----- nvinfo : EIATTR_KPARAM_INFO
	.align		4
.L_56:
        /*0188*/ 	.byte	0x04, 0x17
        /*018a*/ 	.short	(.L_58 - .L_57)
.L_57:
        /*018c*/ 	.word	0x00000000
        /*0190*/ 	.short	0x0001
        /*0192*/ 	.short	0x0008
        /*0194*/ 	.byte	0x00, 0xf4, 0x21, 0x00


	//----- nvinfo : EIATTR_KPARAM_INFO
	.align		4
.L_58:
        /*0198*/ 	.byte	0x04, 0x17
        /*019a*/ 	.short	(.L_60 - .L_59)
.L_59:
        /*019c*/ 	.word	0x00000000
        /*01a0*/ 	.short	0x0000
        /*01a2*/ 	.short	0x0000
        /*01a4*/ 	.byte	0x00, 0xf4, 0x21, 0x00


	//----- nvinfo : EIATTR_SPARSE_MMA_MASK
	.align		4
.L_60:
        /*01a8*/ 	.byte	0x03, 0x50
        /*01aa*/ 	.short	0x0000


	//----- nvinfo : EIATTR_MAXREG_COUNT
	.align		4
        /*01ac*/ 	.byte	0x03, 0x1b
        /*01ae*/ 	.short	0x00ff


	//----- nvinfo : EIATTR_NUM_BARRIERS
	.align		4
        /*01b0*/ 	.byte	0x02, 0x4c
        /*01b2*/ 	.byte	0x01
	.zero		1


	//----- nvinfo : EIATTR_MERCURY_ISA_VERSION
	.align		4
        /*01b4*/ 	.byte	0x03, 0x5f
        /*01b6*/ 	.short	0x0101


	//----- nvinfo : EIATTR_COOP_GROUP_MASK_REGIDS
	.align		4
        /*01b8*/ 	.byte	0x04, 0x29
        /*01ba*/ 	.short	(.L_62 - .L_61)


	//   ....[0]....
.L_61:
        /*01bc*/ 	.word	0xffffffff


	//   ....[1]....
        /*01c0*/ 	.word	0xffffffff


	//   ....[2]....
        /*01c4*/ 	.word	0xffffffff


	//   ....[3]....
        /*01c8*/ 	.word	0xffffffff


	//   ....[4]....
        /*01cc*/ 	.word	0xffffffff


	//   ....[5]....
        /*01d0*/ 	.word	0xffffffff


	//   ....[6]....
        /*01d4*/ 	.word	0xffffffff


	//   ....[7]....
        /*01d8*/ 	.word	0xffffffff


	//----- nvinfo : EIATTR_COOP_GROUP_INSTR_OFFSETS
	.align		4
.L_62:
        /*01dc*/ 	.byte	0x04, 0x28
        /*01de*/ 	.short	(.L_64 - .L_63)


	//   ....[0]....
.L_63:
        /*01e0*/ 	.word	0x00001aa0


	//   ....[1]....
        /*01e4*/ 	.word	0x00001c30


	//   ....[2]....
        /*01e8*/ 	.word	0x00001f10


	//   ....[3]....
        /*01ec*/ 	.word	0x00001fd0


	//   ....[4]....
        /*01f0*/ 	.word	0x00002a70


	//   ....[5]....
        /*01f4*/ 	.word	0x00002a80


	//   ....[6]....
        /*01f8*/ 	.word	0x00002ad0


	//   ....[7]....
        /*01fc*/ 	.word	0x00002af0


	//----- nvinfo : EIATTR_EXIT_INSTR_OFFSETS
	.align		4
.L_64:
        /*0200*/ 	.byte	0x04, 0x1c
        /*0202*/ 	.short	(.L_66 - .L_65)


	//   ....[0]....
.L_65:
        /*0204*/ 	.word	0x00003c40


	//   ....[1]....
        /*0208*/ 	.word	0x00003c70


	//----- nvinfo : EIATTR_REQNTID
	.align		4
.L_66:
        /*020c*/ 	.byte	0x04, 0x10
        /*020e*/ 	.short	(.L_68 - .L_67)
.L_67:
        /*0210*/ 	.word	0x00000100
        /*0214*/ 	.word	0x00000001
        /*0218*/ 	.word	0x00000001


	//----- nvinfo : EIATTR_CBANK_PARAM_SIZE
	.align		4
.L_68:
        /*021c*/ 	.byte	0x03, 0x19
        /*021e*/ 	.short	0x0088


	//----- nvinfo : EIATTR_PARAM_CBANK
	.align		4
        /*0220*/ 	.byte	0x04, 0x0a
        /*0222*/ 	.short	(.L_70 - .L_69)
	.align		4
.L_69:
        /*0224*/ 	.word	index@(.nv.constant0.attn_fwd)
        /*0228*/ 	.short	0x0210
        /*022a*/ 	.short	0x0088


	//----- nvinfo : EIATTR_SW_WAR
	.align		4
.L_70:
        /*022c*/ 	.byte	0x04, 0x36
        /*022e*/ 	.short	(.L_72 - .L_71)
.L_71:
        /*0230*/ 	.word	0x00000008
.L_72:


//--------------------- .nv.callgraph             --------------------------
	.section	.nv.callgraph,"",@"SHT_CUDA_CALLGRAPH"
	.align	4
	.sectionentsize	8
	.align		4
        /*0000*/ 	.word	0x00000000
	.align		4
        /*0004*/ 	.word	0xffffffff
	.align		4
        /*0008*/ 	.word	0x00000000
	.align		4
        /*000c*/ 	.word	0xfffffffe
	.align		4
        /*0010*/ 	.word	0x00000000
	.align		4
        /*0014*/ 	.word	0xfffffffd
	.align		4
        /*0018*/ 	.word	0x00000000
	.align		4
        /*001c*/ 	.word	0xfffffffc


//--------------------- .nv.constant4             --------------------------
	.section	.nv.constant4,"a",@progbits
	.align	8
	.align		8
.nv.constant4:
        /*0000*/ 	.dword	_$_str


//--------------------- .text.attn_fwd            --------------------------
	.section	.text.attn_fwd,"ax",@progbits
	.align	128
        .global         attn_fwd
        .type           attn_fwd,@function
        .size           attn_fwd,(.L_x_3 - attn_fwd)
        .other          attn_fwd,@"STO_CUDA_ENTRY STV_DEFAULT"
attn_fwd:
.text.attn_fwd:
[----:B------:R-:W-:Y:S01]  /*0000*/  LDC R1, c[0x0][0x28] ;  /* 0x00000a00ff017b82 */ /* 0x000fe20000000800 */
[----:B------:R-:W0:Y:S07]  /*0010*/  S2R R91, SR_CTAID.X ;  /* 0x00000000005b7919 */ /* 0x000e2e0000002500 */
[----:B------:R-:W1:Y:S01]  /*0020*/  S2UR UR12, SR_CTAID.Y ;  /* 0x00000000000c79c3 */ /* 0x000e620000002600 */
[----:B------:R-:W-:Y:S01]  /*0030*/  ULDC.64 UR4, c[0x0][0x240] ;  /* 0x0000900000047ab9 */ /* 0x000fe20000000a00 */
[----:B------:R-:W-:Y:S01]  /*0040*/  ULDC.64 UR16, c[0x0][0x208] ;  /* 0x0000820000107ab9 */ /* 0x000fe20000000a00 */
[----:B------:R-:W2:Y:S05]  /*0050*/  S2R R0, SR_TID.X ;  /* 0x0000000000007919 */ /* 0x000eaa0000002100 */
[----:B------:R-:W3:Y:S08]  /*0060*/  LDC R32, c[0x0][0x248] ;  /* 0x00009200ff207b82 */ /* 0x000ef00000000800 */
[----:B------:R-:W4:Y:S01]  /*0070*/  LDC.64 R28, c[0x0][0x210] ;  /* 0x00008400ff1c7b82 */ /* 0x000f220000000a00 */
[----:B-1----:R-:W-:-:S04]  /*0080*/  UIMAD UR4, UR12, UR4, URZ ;  /* 0x000000040c0472a4 */ /* 0x002fc8000f8e023f */
[----:B------:R-:W-:Y:S01]  /*0090*/  USHF.L.U32 UR6, UR4, 0x1, URZ ;  /* 0x0000000104067899 */ /* 0x000fe2000800063f */
[----:B0-----:R-:W-:Y:S01]  /*00a0*/  IMAD.SHL.U32 R91, R91, 0x80, RZ ;  /* 0x000000805b5b7824 */ /* 0x001fe200078e00ff */
[----:B--2---:R-:W-:-:S04]  /*00b0*/  SHF.R.U32.HI R4, RZ, 0x7, R0 ;  /* 0x00000007ff047819 */ /* 0x004fc80000011600 */
[----:B------:R-:W-:Y:S02]  /*00c0*/  LOP3.LUT R86, R91, 0x7f, R0, 0xf8, !PT ;  /* 0x0000007f5b567812 */ /* 0x000fe400078ef800 */
[----:B------:R-:W-:-:S03]  /*00d0*/  SGXT.U32 R4, R4, 0x1 ;  /* 0x000000010404781a */ /* 0x000fc60000000000 */
[----:B------:R-:W-:Y:S01]  /*00e0*/  IMAD R2, R86, UR5, RZ ;  /* 0x0000000556027c24 */ /* 0x000fe2000f8e02ff */
[----:B------:R-:W-:Y:S01]  /*00f0*/  UIMAD.WIDE UR4, UR4, 0x2, URZ ;  /* 0x00000002040478a5 */ /* 0x000fe2000f8e023f */
[----:B---3--:R-:W-:Y:S02]  /*0100*/  IMAD R5, R4, R32, RZ ;  /* 0x0000002004057224 */ /* 0x008fe400078e02ff */
[----:B------:R-:W-:Y:S02]  /*0110*/  IMAD.SHL.U32 R3, R2, 0x2, RZ ;  /* 0x0000000202037824 */ /* 0x000fe400078e00ff */
[----:B------:R-:W-:Y:S02]  /*0120*/  IMAD R7, R32, 0x2, R5 ;  /* 0x0000000220077824 */ /* 0x000fe400078e0205 */
[----:B------:R-:W-:Y:S01]  /*0130*/  IMAD.HI R2, R2, 0x2, RZ ;  /* 0x0000000202027827 */ /* 0x000fe200078e02ff */
[----:B----4-:R-:W-:-:S03]  /*0140*/  IADD3 R28, P0, P1, R3, UR6, R28 ;  /* 0x00000006031c7c10 */ /* 0x010fc6000f91e01c */
[----:B------:R-:W-:Y:S01]  /*0150*/  IMAD R8, R32, 0x2, R7 ;  /* 0x0000000220087824 */ /* 0x000fe200078e0207 */
[----:B------:R-:W-:Y:S02]  /*0160*/  IADD3.X R30, R2, UR5, R29, P0, P1 ;  /* 0x00000005021e7c10 */ /* 0x000fe400087e241d */
[-C--:B------:R-:W-:Y:S01]  /*0170*/  LEA R2, P0, R5, R28.reuse, 0x1 ;  /* 0x0000001c05027211 */ /* 0x080fe200078008ff */
[C---:B------:R-:W-:Y:S01]  /*0180*/  IMAD R9, R32.reuse, 0x2, R8 ;  /* 0x0000000220097824 */ /* 0x040fe200078e0208 */
[----:B------:R-:W-:Y:S02]  /*0190*/  LEA R4, P1, R7, R28, 0x1 ;  /* 0x0000001c07047211 */ /* 0x000fe400078208ff */
[----:B------:R-:W-:Y:S01]  /*01a0*/  LEA.HI.X.SX32 R3, R5, R30, 0x1, P0 ;  /* 0x0000001e05037211 */ /* 0x000fe200000f0eff */
[----:B------:R-:W-:Y:S01]  /*01b0*/  IMAD R11, R32, 0x2, R9 ;  /* 0x00000002200b7824 */ /* 0x000fe200078e0209 */
[----:B------:R-:W-:Y:S02]  /*01c0*/  LEA R6, P0, R8, R28, 0x1 ;  /* 0x0000001c08067211 */ /* 0x000fe400078008ff */
[-C--:B------:R-:W-:Y:S01]  /*01d0*/  LEA.HI.X.SX32 R5, R7, R30.reuse, 0x1, P1 ;  /* 0x0000001e07057211 */ /* 0x080fe200008f0eff */
[----:B------:R-:W-:Y:S01]  /*01e0*/  IMAD R12, R32, 0x2, R11 ;  /* 0x00000002200c7824 */ /* 0x000fe200078e020b */
[----:B------:R-:W-:Y:S01]  /*01f0*/  LEA.HI.X.SX32 R7, R8, R30, 0x1, P0 ;  /* 0x0000001e08077211 */ /* 0x000fe200000f0eff */
[----:B------:R0:W2:Y:S01]  /*0200*/  LDG.E.U16 R18, desc[UR16][R2.64] ;  /* 0x0000001002127981 */ /* 0x0000a2000c1e1500 */
[----:B------:R-:W-:Y:S01]  /*0210*/  LEA R8, P0, R9, R28, 0x1 ;  /* 0x0000001c09087211 */ /* 0x000fe200078008ff */
[----:B------:R-:W-:-:S02]  /*0220*/  IMAD R13, R32, 0x2, R12 ;  /* 0x00000002200d7824 */ /* 0x000fc400078e020c */
[----:B------:R1:W3:Y:S01]  /*0230*/  LDG.E.U16 R19, desc[UR16][R4.64] ;  /* 0x0000001004137981 */ /* 0x0002e2000c1e1500 */
[----:B------:R-:W-:Y:S01]  /*0240*/  LEA.HI.X.SX32 R9, R9, R30, 0x1, P0 ;  /* 0x0000001e09097211 */ /* 0x000fe200000f0eff */
[----:B------:R-:W-:Y:S01]  /*0250*/  IMAD R14, R32, 0x2, R13 ;  /* 0x00000002200e7824 */ /* 0x000fe200078e020d */
[CC--:B------:R-:W-:Y:S01]  /*0260*/  LEA R10, P1, R11.reuse, R28.reuse, 0x1 ;  /* 0x0000001c0b0a7211 */ /* 0x0c0fe200078208ff */
[----:B------:R4:W5:Y:S01]  /*0270*/  LDG.E.U16 R20, desc[UR16][R6.64] ;  /* 0x0000001006147981 */ /* 0x000962000c1e1500 */
[C---:B0-----:R-:W-:Y:S02]  /*0280*/  LEA R2, P0, R12.reuse, R28, 0x1 ;  /* 0x0000001c0c027211 */ /* 0x041fe400078008ff */
[-C--:B------:R-:W-:Y:S01]  /*0290*/  LEA.HI.X.SX32 R11, R11, R30.reuse, 0x1, P1 ;  /* 0x0000001e0b0b7211 */ /* 0x080fe200008f0eff */
[----:B------:R0:W5:Y:S01]  /*02a0*/  LDG.E.U16 R21, desc[UR16][R8.64] ;  /* 0x0000001008157981 */ /* 0x000162000c1e1500 */
[----:B------:R-:W-:Y:S01]  /*02b0*/  LEA.HI.X.SX32 R3, R12, R30, 0x1, P0 ;  /* 0x0000001e0c037211 */ /* 0x000fe200000f0eff */
[C---:B------:R-:W-:Y:S01]  /*02c0*/  IMAD R12, R32.reuse, 0x2, R14 ;  /* 0x00000002200c7824 */ /* 0x040fe200078e020e */
[C---:B-1----:R-:W-:Y:S01]  /*02d0*/  LEA R4, P0, R13.reuse, R28, 0x1 ;  /* 0x0000001c0d047211 */ /* 0x042fe200078008ff */
[----:B------:R1:W3:Y:S03]  /*02e0*/  LDG.E.U16 R22, desc[UR16][R10.64] ;  /* 0x000000100a167981 */ /* 0x0002e6000c1e1500 */
[----:B------:R-:W-:Y:S01]  /*02f0*/  LEA.HI.X.SX32 R5, R13, R30, 0x1, P0 ;  /* 0x0000001e0d057211 */ /* 0x000fe200000f0eff */
[----:B------:R-:W-:Y:S01]  /*0300*/  IMAD R13, R32, 0x2, R12 ;  /* 0x00000002200d7824 */ /* 0x000fe200078e020c */
[-C--:B----4-:R-:W-:Y:S01]  /*0310*/  LEA R6, P0, R14, R28.reuse, 0x1 ;  /* 0x0000001c0e067211 */ /* 0x090fe200078008ff */
[----:B------:R4:W5:Y:S01]  /*0320*/  LDG.E.U16 R23, desc[UR16][R2.64] ;  /* 0x0000001002177981 */ /* 0x000962000c1e1500 */
[----:B0-----:R-:W-:Y:S01]  /*0330*/  LEA R8, P1, R12, R28, 0x1 ;  /* 0x0000001c0c087211 */ /* 0x001fe200078208ff */
[----:B------:R-:W-:Y:S01]  /*0340*/  IMAD R16, R32, 0x2, R13 ;  /* 0x0000000220107824 */ /* 0x000fe200078e020d */
[----:B------:R-:W-:Y:S01]  /*0350*/  LEA.HI.X.SX32 R7, R14, R30, 0x1, P0 ;  /* 0x0000001e0e077211 */ /* 0x000fe200000f0eff */
[----:B------:R0:W5:Y:S01]  /*0360*/  LDG.E.U16 R24, desc[UR16][R4.64] ;  /* 0x0000001004187981 */ /* 0x000162000c1e1500 */
[C---:B-1----:R-:W-:Y:S01]  /*0370*/  LEA R10, P0, R13.reuse, R28, 0x1 ;  /* 0x0000001c0d0a7211 */ /* 0x042fe200078008ff */
[----:B------:R-:W-:Y:S01]  /*0380*/  IMAD R17, R32, 0x2, R16 ;  /* 0x0000000220117824 */ /* 0x000fe200078e0210 */
[-C--:B------:R-:W-:Y:S01]  /*0390*/  LEA.HI.X.SX32 R9, R12, R30.reuse, 0x1, P1 ;  /* 0x0000001e0c097211 */ /* 0x080fe200008f0eff */
[----:B------:R1:W5:Y:S02]  /*03a0*/  LDG.E.U16 R25, desc[UR16][R6.64] ;  /* 0x0000001006197981 */ /* 0x000364000c1e1500 */
[C---:B------:R-:W-:Y:S01]  /*03b0*/  IMAD R14, R32.reuse, 0x2, R17 ;  /* 0x00000002200e7824 */ /* 0x040fe200078e0211 */
[----:B------:R-:W-:Y:S01]  /*03c0*/  LEA.HI.X.SX32 R11, R13, R30, 0x1, P0 ;  /* 0x0000001e0d0b7211 */ /* 0x000fe200000f0eff */
[----:B------:R1:W5:Y:S02]  /*03d0*/  LDG.E.U16 R26, desc[UR16][R8.64] ;  /* 0x00000010081a7981 */ /* 0x000364000c1e1500 */
[----:B----4-:R-:W-:Y:S01]  /*03e0*/  IMAD R3, R32, 0x2, R14 ;  /* 0x0000000220037824 */ /* 0x010fe200078e020e */
[----:B------:R-:W-:-:S02]  /*03f0*/  LEA R12, P0, R14, R28, 0x1 ;  /* 0x0000001c0e0c7211 */ /* 0x000fc400078008ff */
[----:B------:R-:W4:Y:S02]  /*0400*/  LDG.E.U16 R11, desc[UR16][R10.64] ;  /* 0x000000100a0b7981 */ /* 0x000f24000c1e1500 */
[----:B------:R-:W-:Y:S01]  /*0410*/  LEA.HI.X.SX32 R13, R14, R30, 0x1, P0 ;  /* 0x0000001e0e0d7211 */ /* 0x000fe200000f0eff */
[----:B0-----:R-:W-:Y:S01]  /*0420*/  IMAD R5, R32, 0x2, R3 ;  /* 0x0000000220057824 */ /* 0x001fe200078e0203 */
[CC--:B------:R-:W-:Y:S02]  /*0430*/  LEA R14, P1, R3.reuse, R28.reuse, 0x1 ;  /* 0x0000001c030e7211 */ /* 0x0c0fe400078208ff */
[C---:B------:R-:W-:Y:S02]  /*0440*/  LEA R2, P0, R16.reuse, R28, 0x1 ;  /* 0x0000001c10027211 */ /* 0x040fe400078008ff */
[-C--:B------:R-:W-:Y:S01]  /*0450*/  LEA.HI.X.SX32 R15, R3, R30.reuse, 0x1, P1 ;  /* 0x0000001e030f7211 */ /* 0x080fe200008f0eff */
[----:B------:R0:W4:Y:S01]  /*0460*/  LDG.E.U16 R13, desc[UR16][R12.64] ;  /* 0x000000100c0d7981 */ /* 0x000122000c1e1500 */
[----:B------:R-:W-:Y:S01]  /*0470*/  LEA.HI.X.SX32 R3, R16, R30, 0x1, P0 ;  /* 0x0000001e10037211 */ /* 0x000fe200000f0eff */
[----:B------:R-:W-:Y:S01]  /*0480*/  IMAD R16, R32, 0x2, R5 ;  /* 0x0000000220107824 */ /* 0x000fe200078e0205 */
[-C--:B-1----:R-:W-:Y:S01]  /*0490*/  LEA R6, P1, R5, R28.reuse, 0x1 ;  /* 0x0000001c05067211 */ /* 0x082fe200078208ff */
[----:B------:R1:W4:Y:S01]  /*04a0*/  LDG.E.U16 R14, desc[UR16][R14.64] ;  /* 0x000000100e0e7981 */ /* 0x000322000c1e1500 */
[----:B------:R-:W-:-:S02]  /*04b0*/  LEA R4, P0, R17, R28, 0x1 ;  /* 0x0000001c11047211 */ /* 0x000fc400078008ff */
[----:B------:R-:W-:Y:S01]  /*04c0*/  LEA.HI.X.SX32 R7, R5, R30, 0x1, P1 ;  /* 0x0000001e05077211 */ /* 0x000fe200008f0eff */
[----:B------:R1:W4:Y:S01]  /*04d0*/  LDG.E.U16 R2, desc[UR16][R2.64] ;  /* 0x0000001002027981 */ /* 0x000322000c1e1500 */
[C---:B------:R-:W-:Y:S02]  /*04e0*/  LEA R8, P1, R16.reuse, R28, 0x1 ;  /* 0x0000001c10087211 */ /* 0x040fe400078208ff */
[-C--:B------:R-:W-:Y:S01]  /*04f0*/  LEA.HI.X.SX32 R5, R17, R30.reuse, 0x1, P0 ;  /* 0x0000001e11057211 */ /* 0x080fe200000f0eff */
[----:B------:R-:W4:Y:S01]  /*0500*/  LDG.E.U16 R6, desc[UR16][R6.64] ;  /* 0x0000001006067981 */ /* 0x000f22000c1e1500 */
[----:B------:R-:W-:-:S03]  /*0510*/  LEA.HI.X.SX32 R9, R16, R30, 0x1, P1 ;  /* 0x0000001e10097211 */ /* 0x000fc600008f0eff */
[----:B------:R1:W4:Y:S04]  /*0520*/  LDG.E.U16 R4, desc[UR16][R4.64] ;  /* 0x0000001004047981 */ /* 0x000328000c1e1500 */
[----:B------:R-:W4:Y:S01]  /*0530*/  LDG.E.U16 R8, desc[UR16][R8.64] ;  /* 0x0000001008087981 */ /* 0x000f22000c1e1500 */
[----:B------:R-:W1:Y:S01]  /*0540*/  S2UR UR13, SR_CgaCtaId ;  /* 0x00000000000d79c3 */ /* 0x000e620000008800 */
[----:B0-----:R-:W-:Y:S02]  /*0550*/  LOP3.LUT R12, R0, 0x3f, RZ, 0xc0, !PT ;  /* 0x0000003f000c7812 */ /* 0x001fe400078ec0ff */
[----:B------:R-:W-:-:S03]  /*0560*/  SHF.R.S32.HI R10, RZ, 0x7, R0 ;  /* 0x00000007ff0a7819 */ /* 0x000fc60000011400 */
[----:B-1----:R-:W-:Y:S01]  /*0570*/  IMAD.SHL.U32 R15, R12, 0x2, RZ ;  /* 0x000000020c0f7824 */ /* 0x002fe200078e00ff */
[----:B------:R-:W-:Y:S01]  /*0580*/  SGXT R10, R10, 0x1 ;  /* 0x000000010a0a781a */ /* 0x000fe20000000200 */
[----:B------:R-:W-:Y:S02]  /*0590*/  VIADD R104, R91, 0x80 ;  /* 0x000000805b687836 */ /* 0x000fe40000000000 */
[----:B------:R-:W-:Y:S01]  /*05a0*/  IMAD.SHL.U32 R3, R0, 0x40, RZ ;  /* 0x0000004000037824 */ /* 0x000fe200078e00ff */
[----:B------:R-:W-:Y:S01]  /*05b0*/  LOP3.LUT R10, R15, 0x90, R10, 0x78, !PT ;  /* 0x000000900f0a7812 */ /* 0x000fe200078e780a */
[----:B------:R-:W-:Y:S01]  /*05c0*/  UMOV UR4, 0x400 ;  /* 0x0000040000047882 */ /* 0x000fe20000000000 */
[----:B------:R-:W-:Y:S02]  /*05d0*/  ISETP.GE.AND P0, PT, R104, 0x1, PT ;  /* 0x000000016800780c */ /* 0x000fe40003f06270 */
[----:B------:R-:W-:-:S04]  /*05e0*/  LOP3.LUT R3, R10, 0x1000, R3, 0xf8, !PT ;  /* 0x000010000a037812 */ /* 0x000fc800078ef803 */
[C---:B------:R-:W-:Y:S01]  /*05f0*/  LOP3.LUT R10, R3.reuse, 0x20, RZ, 0x3c, !PT ;  /* 0x00000020030a7812 */ /* 0x040fe200078e3cff */
[----:B------:R-:W-:Y:S01]  /*0600*/  ULEA UR13, UR13, UR4, 0x18 ;  /* 0x000000040d0d7291 */ /* 0x000fe2000f8ec03f */
[C---:B------:R-:W-:Y:S02]  /*0610*/  LOP3.LUT R5, R3.reuse, 0x40, RZ, 0x3c, !PT ;  /* 0x0000004003057812 */ /* 0x040fe400078e3cff */
[----:B------:R-:W-:Y:S01]  /*0620*/  LOP3.LUT R7, R3, 0x60, RZ, 0x3c, !PT ;  /* 0x0000006003077812 */ /* 0x000fe200078e3cff */
[----:B------:R-:W-:Y:S01]  /*0630*/  IMAD.MOV.U32 R54, RZ, RZ, -0x800000 ;  /* 0xff800000ff367424 */ /* 0x000fe200078e00ff */
[----:B------:R-:W-:Y:S01]  /*0640*/  CS2R R56, SRZ ;  /* 0x0000000000387805 */ /* 0x000fe2000001ff00 */
[----:B------:R-:W-:Y:S01]  /*0650*/  IMAD.MOV.U32 R95, RZ, RZ, 0x3f800000 ;  /* 0x3f800000ff5f7424 */ /* 0x000fe200078e00ff */
[----:B------:R-:W-:Y:S01]  /*0660*/  CS2R R58, SRZ ;  /* 0x00000000003a7805 */ /* 0x000fe2000001ff00 */
[----:B------:R-:W-:Y:S01]  /*0670*/  IMAD.MOV.U32 R94, RZ, RZ, 0x3f800000 ;  /* 0x3f800000ff5e7424 */ /* 0x000fe200078e00ff */
[----:B------:R-:W-:Y:S01]  /*0680*/  CS2R R60, SRZ ;  /* 0x00000000003c7805 */ /* 0x000fe2000001ff00 */
[----:B------:R-:W-:Y:S01]  /*0690*/  IMAD.MOV.U32 R41, RZ, RZ, -0x800000 ;  /* 0xff800000ff297424 */ /* 0x000fe200078e00ff */
[----:B------:R-:W-:-:S02]  /*06a0*/  CS2R R62, SRZ ;  /* 0x00000000003e7805 */ /* 0x000fc4000001ff00 */
[----:B------:R-:W-:Y:S02]  /*06b0*/  CS2R R64, SRZ ;  /* 0x0000000000407805 */ /* 0x000fe4000001ff00 */
[----:B------:R-:W-:Y:S02]  /*06c0*/  CS2R R66, SRZ ;  /* 0x0000000000427805 */ /* 0x000fe4000001ff00 */
[----:B------:R-:W-:Y:S02]  /*06d0*/  CS2R R68, SRZ ;  /* 0x0000000000447805 */ /* 0x000fe4000001ff00 */
[----:B------:R-:W-:Y:S01]  /*06e0*/  CS2R R70, SRZ ;  /* 0x0000000000467805 */ /* 0x000fe2000001ff00 */
[C---:B------:R-:W-:Y:S01]  /*06f0*/  IMAD.SHL.U32 R90, R0.reuse, 0x2, RZ ;  /* 0x00000002005a7824 */ /* 0x040fe200078e00ff */
[----:B--2---:R-:W-:Y:S04]  /*0700*/  STS.U16 [R3+UR13], R18 ;  /* 0x0000001203007988 */ /* 0x004fe8000800040d */
[----:B---3--:R-:W-:Y:S04]  /*0710*/  STS.U16 [R3+UR13+0x400], R22 ;  /* 0x0004001603007988 */ /* 0x008fe8000800040d */
[----:B-----5:R-:W-:Y:S04]  /*0720*/  STS.U16 [R3+UR13+0x800], R26 ;  /* 0x0008001a03007988 */ /* 0x020fe8000800040d */
[----:B----4-:R-:W-:Y:S04]  /*0730*/  STS.U16 [R3+UR13+0xc00], R13 ;  /* 0x000c000d03007988 */ /* 0x010fe8000800040d */
[----:B------:R-:W-:Y:S04]  /*0740*/  STS.U16 [R10+UR13+0x100], R19 ;  /* 0x000100130a007988 */ /* 0x000fe8000800040d */
[----:B------:R-:W-:Y:S04]  /*0750*/  STS.U16 [R10+UR13+0x500], R23 ;  /* 0x000500170a007988 */ /* 0x000fe8000800040d */
[----:B------:R-:W-:Y:S04]  /*0760*/  STS.U16 [R10+UR13+0x900], R11 ;  /* 0x0009000b0a007988 */ /* 0x000fe8000800040d */
[----:B------:R-:W-:Y:S04]  /*0770*/  STS.U16 [R10+UR13+0xd00], R14 ;  /* 0x000d000e0a007988 */ /* 0x000fe8000800040d */
[----:B------:R-:W-:Y:S04]  /*0780*/  STS.U16 [R5+UR13+0x200], R20 ;  /* 0x0002001405007988 */ /* 0x000fe8000800040d */
[----:B------:R-:W-:Y:S04]  /*0790*/  STS.U16 [R5+UR13+0x600], R24 ;  /* 0x0006001805007988 */ /* 0x000fe8000800040d */
[----:B------:R-:W-:Y:S04]  /*07a0*/  STS.U16 [R5+UR13+0xa00], R2 ;  /* 0x000a000205007988 */ /* 0x000fe8000800040d */
[----:B------:R0:W-:Y:S04]  /*07b0*/  STS.U16 [R5+UR13+0xe00], R6 ;  /* 0x000e000605007988 */ /* 0x0001e8000800040d */
[----:B------:R1:W-:Y:S04]  /*07c0*/  STS.U16 [R7+UR13+0x300], R21 ;  /* 0x0003001507007988 */ /* 0x0003e8000800040d */
[----:B------:R1:W-:Y:S04]  /*07d0*/  STS.U16 [R7+UR13+0x700], R25 ;  /* 0x0007001907007988 */ /* 0x0003e8000800040d */
[----:B------:R1:W-:Y:S01]  /*07e0*/  STS.U16 [R7+UR13+0xb00], R4 ;  /* 0x000b000407007988 */ /* 0x0003e2000800040d */
[----:B0-----:R-:W-:-:S03]  /*07f0*/  LOP3.LUT R6, R0, 0xff, RZ, 0xc0, !PT ;  /* 0x000000ff00067812 */ /* 0x001fc600078ec0ff */
[----:B------:R1:W-:Y:S01]  /*0800*/  STS.U16 [R7+UR13+0xf00], R8 ;  /* 0x000f000807007988 */ /* 0x0003e2000800040d */
[----:B------:R-:W-:Y:S05]  /*0810*/  @!P0 BRA `(.L_x_0) ;  /* 0x0000002000ec8947 */ /* 0x000fea0003800000 */
[----:B------:R-:W0:Y:S01]  /*0820*/  LDC.64 R2, c[0x0][0x260] ;  /* 0x00009800ff027b82 */ /* 0x000e220000000a00 */
[--C-:B-1----:R-:W-:Y:S01]  /*0830*/  SHF.R.U32.HI R7, RZ, 0x5, R0.reuse ;  /* 0x00000005ff077819 */ /* 0x102fe20000011600 */
[----:B------:R-:W-:Y:S01]  /*0840*/  ULDC UR4, c[0x0][0x258] ;  /* 0x0000960000047ab9 */ /* 0x000fe20000000800 */
[----:B------:R-:W-:Y:S01]  /*0850*/  SHF.R.U32.HI R11, RZ, 0x2, R0 ;  /* 0x00000002ff0b7819 */ /* 0x000fe20000011600 */
[----:B------:R-:W-:Y:S01]  /*0860*/  ULDC.64 UR6, c[0x0][0x220] ;  /* 0x0000880000067ab9 */ /* 0x000fe20000000a00 */
[----:B------:R-:W-:Y:S01]  /*0870*/  R2UR UR20, R7 ;  /* 0x00000000071472ca */ /* 0x000fe200000e0000 */
[----:B------:R-:W-:Y:S01]  /*0880*/  IMAD.SHL.U32 R92, R6, 0x2, RZ ;  /* 0x00000002065c7824 */ /* 0x000fe200078e00ff */
[C---:B------:R-:W-:Y:S01]  /*0890*/  LOP3.LUT R7, R0.reuse, 0xe0, RZ, 0xc0, !PT ;  /* 0x000000e000077812 */ /* 0x040fe200078ec0ff */
[----:B------:R-:W1:Y:S01]  /*08a0*/  LDC.64 R4, c[0x0][0x250] ;  /* 0x00009400ff047b82 */ /* 0x000e620000000a00 */
[----:B------:R-:W-:Y:S01]  /*08b0*/  LOP3.LUT R8, R0, 0x1f, RZ, 0xc0, !PT ;  /* 0x0000001f00087812 */ /* 0x000fe200078ec0ff */
[----:B------:R-:W-:Y:S01]  /*08c0*/  IMAD.MOV.U32 R95, RZ, RZ, 0x3f800000 ;  /* 0x3f800000ff5f7424 */ /* 0x000fe200078e00ff */
[----:B------:R-:W-:Y:S01]  /*08d0*/  SGXT.U32 R11, R11, 0x3 ;  /* 0x000000030b0b781a */ /* 0x000fe20000000000 */
[----:B------:R-:W-:Y:S01]  /*08e0*/  IMAD.MOV.U32 R93, RZ, RZ, -0x800000 ;  /* 0xff800000ff5d7424 */ /* 0x000fe200078e00ff */
[----:B------:R-:W-:Y:S01]  /*08f0*/  LOP3.LUT R90, R90, 0x6, RZ, 0xc0, !PT ;  /* 0x000000065a5a7812 */ /* 0x000fe200078ec0ff */
[----:B------:R-:W-:Y:S01]  /*0900*/  IMAD R8, R8, UR4, RZ ;  /* 0x0000000408087c24 */ /* 0x000fe2000f8e02ff */
[----:B------:R-:W-:Y:S01]  /*0910*/  ULDC.64 UR4, c[0x0][0x218] ;  /* 0x0000860000047ab9 */ /* 0x000fe20000000a00 */
[----:B------:R-:W2:Y:S01]  /*0920*/  LDC R32, c[0x0][0x268] ;  /* 0x00009a00ff207b82 */ /* 0x000ea20000000800 */
[----:B------:R-:W-:Y:S01]  /*0930*/  IMAD.MOV.U32 R89, RZ, RZ, RZ ;  /* 0x000000ffff597224 */ /* 0x000fe200078e00ff */
[----:B------:R-:W-:Y:S01]  /*0940*/  CS2R R56, SRZ ;  /* 0x0000000000387805 */ /* 0x000fe2000001ff00 */
[----:B------:R-:W-:Y:S01]  /*0950*/  IMAD.MOV.U32 R87, RZ, RZ, RZ ;  /* 0x000000ffff577224 */ /* 0x000fe200078e00ff */
[----:B------:R-:W-:Y:S01]  /*0960*/  CS2R R58, SRZ ;  /* 0x00000000003a7805 */ /* 0x000fe2000001ff00 */
[----:B------:R-:W-:Y:S01]  /*0970*/  IMAD.MOV.U32 R94, RZ, RZ, 0x3f800000 ;  /* 0x3f800000ff5e7424 */ /* 0x000fe200078e00ff */
[----:B------:R-:W-:-:S02]  /*0980*/  CS2R R60, SRZ ;  /* 0x00000000003c7805 */ /* 0x000fc4000001ff00 */
[----:B------:R-:W-:Y:S01]  /*0990*/  CS2R R62, SRZ ;  /* 0x00000000003e7805 */ /* 0x000fe2000001ff00 */
[----:B0-----:R-:W-:Y:S01]  /*09a0*/  IMAD R2, R2, UR12, RZ ;  /* 0x0000000c02027c24 */ /* 0x001fe2000f8e02ff */
[----:B------:R-:W-:Y:S01]  /*09b0*/  CS2R R64, SRZ ;  /* 0x0000000000407805 */ /* 0x000fe2000001ff00 */
[----:B------:R-:W-:Y:S01]  /*09c0*/  IMAD R9, R12, R3, RZ ;  /* 0x000000030c097224 */ /* 0x000fe200078e02ff */
[----:B------:R-:W-:Y:S01]  /*09d0*/  SHF.R.U32.HI R12, RZ, 0x1, R7 ;  /* 0x00000001ff0c7819 */ /* 0x000fe20000011607 */
[----:B------:R-:W-:Y:S01]  /*09e0*/  IMAD.SHL.U32 R7, R2, 0x2, RZ ;  /* 0x0000000202077824 */ /* 0x000fe200078e00ff */
[----:B------:R-:W-:Y:S01]  /*09f0*/  CS2R R66, SRZ ;  /* 0x0000000000427805 */ /* 0x000fe2000001ff00 */
[----:B------:R-:W-:Y:S01]  /*0a00*/  IMAD.SHL.U32 R10, R9, 0x2, RZ ;  /* 0x00000002090a7824 */ /* 0x000fe200078e00ff */
[----:B------:R-:W-:Y:S01]  /*0a10*/  LOP3.LUT R91, R91, R12, R11, 0xfe, !PT ;  /* 0x0000000c5b5b7212 */ /* 0x000fe200078efe0b */
[----:B-1----:R-:W-:Y:S01]  /*0a20*/  IMAD R4, R4, UR12, RZ ;  /* 0x0000000c04047c24 */ /* 0x002fe2000f8e02ff */
[--C-:B------:R-:W-:Y:S01]  /*0a30*/  SHF.R.U32.HI R12, RZ, 0x5, R0.reuse ;  /* 0x00000005ff0c7819 */ /* 0x100fe20000011600 */
[----:B------:R-:W-:Y:S01]  /*0a40*/  IMAD.HI R9, R9, 0x2, RZ ;  /* 0x0000000209097827 */ /* 0x000fe200078e02ff */
[----:B------:R-:W-:Y:S01]  /*0a50*/  IADD3 R84, P2, P3, R10, UR6, R7 ;  /* 0x000000060a547c10 */ /* 0x000fe2000fb5e007 */
[----:B------:R-:W-:Y:S01]  /*0a60*/  UIADD3 UR6, UR13, 0x2000, URZ ;  /* 0x000020000d067890 */ /* 0x000fe2000fffe03f */
[----:B------:R-:W-:Y:S01]  /*0a70*/  SGXT.U32 R12, R12, 0x3 ;  /* 0x000000030c0c781a */ /* 0x000fe20000000000 */
[----:B------:R-:W-:Y:S01]  /*0a80*/  IMAD.SHL.U32 R10, R8, 0x2, RZ ;  /* 0x00000002080a7824 */ /* 0x000fe200078e00ff */
[----:B------:R-:W-:Y:S01]  /*0a90*/  SHF.R.U32.HI R11, RZ, 0x6, R0 ;  /* 0x00000006ff0b7819 */ /* 0x000fe20000011600 */
[----:B------:R-:W-:Y:S01]  /*0aa0*/  IMAD.SHL.U32 R7, R4, 0x2, RZ ;  /* 0x0000000204077824 */ /* 0x000fe200078e00ff */
[----:B------:R-:W-:Y:S01]  /*0ab0*/  USHF.R.U32.HI UR6, URZ, 0x4, UR6 ;  /* 0x000000043f067899 */ /* 0x000fe20008011606 */
[----:B------:R-:W-:Y:S01]  /*0ac0*/  IMAD R12, R12, R5, RZ ;  /* 0x000000050c0c7224 */ /* 0x000fe200078e02ff */
[----:B------:R-:W-:Y:S01]  /*0ad0*/  SGXT.U32 R6, R11, 0x2 ;  /* 0x000000020b06781a */ /* 0x000fe20000000000 */
[----:B------:R-:W-:Y:S01]  /*0ae0*/  IMAD.HI R4, R4, 0x2, RZ ;  /* 0x0000000204047827 */ /* 0x000fe200078e02ff */
[----:B------:R-:W-:Y:S01]  /*0af0*/  IADD3 R23, P0, P1, R10, UR4, R7 ;  /* 0x000000040a177c10 */ /* 0x000fe2000f91e007 */
[----:B------:R-:W-:Y:S01]  /*0b00*/  USGXT.U32 UR6, UR6, 0xe ;  /* 0x0000000e0606789a */ /* 0x000fe20008000000 */
[----:B------:R-:W-:Y:S01]  /*0b10*/  LOP3.LUT R7, R0, 0xc0, RZ, 0xc0, !PT ;  /* 0x000000c000077812 */ /* 0x000fe200078ec0ff */
[----:B--2---:R-:W-:Y:S01]  /*0b20*/  IMAD R11, R6, R32, RZ ;  /* 0x00000020060b7224 */ /* 0x004fe200078e02ff */
[----:B------:R-:W-:Y:S01]  /*0b30*/  CS2R R68, SRZ ;  /* 0x0000000000447805 */ /* 0x000fe2000001ff00 */
[----:B------:R-:W-:Y:S01]  /*0b40*/  UIADD3 UR8, UP0, UR6, 0x2, URZ ;  /* 0x0000000206087890 */ /* 0x000fe2000ff1e03f */
[----:B------:R-:W-:Y:S01]  /*0b50*/  SHF.R.U32.HI R13, RZ, 0x2, R7 ;  /* 0x00000002ff0d7819 */ /* 0x000fe20000011607 */
[----:B------:R-:W-:Y:S01]  /*0b60*/  IMAD.HI R7, R8, 0x2, RZ ;  /* 0x0000000208077827 */ /* 0x000fe200078e02ff */
[----:B------:R-:W-:-:S02]  /*0b70*/  CS2R R70, SRZ ;  /* 0x0000000000467805 */ /* 0x000fc4000001ff00 */
[----:B------:R-:W-:Y:S01]  /*0b80*/  LOP3.LUT R88, R91, 0x8, RZ, 0xfc, !PT ;  /* 0x000000085b587812 */ /* 0x000fe200078efcff */
[----:B------:R-:W-:Y:S01]  /*0b90*/  UMOV UR10, 0xfffffffe ;  /* 0xfffffffe000a7882 */ /* 0x000fe20000000000 */
[----:B------:R-:W-:Y:S01]  /*0ba0*/  IMAD.HI R8, R2, 0x2, RZ ;  /* 0x0000000202087827 */ /* 0x000fe200078e02ff */
[----:B------:R-:W-:Y:S01]  /*0bb0*/  IADD3.X R31, R7, UR5, R4, P0, P1 ;  /* 0x00000005071f7c10 */ /* 0x000fe200087e2404 */
[----:B------:R-:W-:Y:S01]  /*0bc0*/  UMOV UR5, URZ ;  /* 0x0000003f00057c82 */ /* 0x000fe20008000000 */
[----:B------:R-:W-:Y:S01]  /*0bd0*/  LEA R6, P1, R12, R23, 0x1 ;  /* 0x000000170c067211 */ /* 0x000fe200078208ff */
[----:B------:R-:W-:Y:S01]  /*0be0*/  IMAD R2, R5, 0x8, R12 ;  /* 0x0000000805027824 */ /* 0x000fe200078e020c */
[----:B------:R-:W-:Y:S01]  /*0bf0*/  IADD3.X R30, R9, UR7, R8, P2, P3 ;  /* 0x00000007091e7c10 */ /* 0x000fe200097e6408 */
[----:B------:R-:W-:Y:S01]  /*0c00*/  IMAD R25, R32, 0x4, R11 ;  /* 0x0000000420197824 */ /* 0x000fe200078e020b */
[----:B------:R-:W-:Y:S01]  /*0c10*/  LEA.HI.X.SX32 R7, R12, R31, 0x1, P1 ;  /* 0x0000001f0c077211 */ /* 0x000fe200008f0eff */
[C---:B------:R-:W-:Y:S01]  /*0c20*/  IMAD R16, R5.reuse, 0x8, R2 ;  /* 0x0000000805107824 */ /* 0x040fe200078e0202 */
[----:B------:R-:W-:Y:S01]  /*0c30*/  LEA R8, P2, R2, R23, 0x1 ;  /* 0x0000001702087211 */ /* 0x000fe200078408ff */
[----:B------:R-:W-:Y:S01]  /*0c40*/  IMAD R27, R32, 0x4, R25 ;  /* 0x00000004201b7824 */ /* 0x000fe200078e0219 */
[----:B------:R-:W-:Y:S01]  /*0c50*/  LOP3.LUT R92, R92, R13, RZ, 0x3c, !PT ;  /* 0x0000000d5c5c7212 */ /* 0x000fe200078e3cff */
[C---:B------:R-:W-:Y:S01]  /*0c60*/  IMAD R4, R5.reuse, 0x8, R16 ;  /* 0x0000000805047824 */ /* 0x040fe200078e0210 */
[----:B------:R-:W-:Y:S01]  /*0c70*/  LEA.HI.X.SX32 R9, R2, R31, 0x1, P2 ;  /* 0x0000001f02097211 */ /* 0x000fe200010f0eff */
[----:B------:R-:W-:Y:S01]  /*0c80*/  IMAD R28, R32, 0x4, R27 ;  /* 0x00000004201c7824 */ /* 0x000fe200078e021b */
[-C--:B------:R-:W-:Y:S01]  /*0c90*/  LEA R12, P1, R16, R23.reuse, 0x1 ;  /* 0x00000017100c7211 */ /* 0x080fe200078208ff */
[C---:B------:R-:W-:Y:S01]  /*0ca0*/  IMAD R24, R5.reuse, 0x8, R4 ;  /* 0x0000000805187824 */ /* 0x040fe200078e0204 */
[----:B------:R-:W-:Y:S01]  /*0cb0*/  LEA R14, P2, R4, R23, 0x1 ;  /* 0x00000017040e7211 */ /* 0x000fe200078408ff */
[----:B------:R-:W-:Y:S01]  /*0cc0*/  IMAD R29, R32, 0x4, R28 ;  /* 0x00000004201d7824 */ /* 0x000fe200078e021c */
[-C--:B------:R-:W-:Y:S01]  /*0cd0*/  LEA.HI.X.SX32 R13, R16, R31.reuse, 0x1, P1 ;  /* 0x0000001f100d7211 */ /* 0x080fe200008f0eff */
[----:B------:R-:W-:Y:S01]  /*0ce0*/  IMAD R2, R5, 0x8, R24 ;  /* 0x0000000805027824 */ /* 0x000fe200078e0218 */
[----:B------:R-:W-:Y:S01]  /*0cf0*/  LEA.HI.X.SX32 R15, R4, R31, 0x1, P2 ;  /* 0x0000001f040f7211 */ /* 0x000fe200010f0eff */
[----:B------:R-:W-:Y:S01]  /*0d00*/  UIADD3.X UR9, UR5, 0x40000040, URZ, UP0, !UPT ;  /* 0x4000004005097890 */ /* 0x000fe200087fe43f */
[----:B------:R-:W-:Y:S01]  /*0d10*/  LEA R10, P0, R11, R84, 0x1 ;  /* 0x000000540b0a7211 */ /* 0x000fe200078008ff */
[C---:B------:R-:W-:Y:S01]  /*0d20*/  IMAD R26, R5.reuse, 0x8, R2 ;  /* 0x00000008051a7824 */ /* 0x040fe200078e0202 */
[-C--:B------:R-:W-:Y:S01]  /*0d30*/  LEA R18, P2, R2, R23.reuse, 0x1 ;  /* 0x0000001702127211 */ /* 0x080fe200078408ff */
[----:B------:R-:W-:Y:S01]  /*0d40*/  UMOV UR11, 0x7fffffdf ;  /* 0x7fffffdf000b7882 */ /* 0x000fe20000000000 */
[----:B------:R-:W-:Y:S01]  /*0d50*/  LEA R16, P1, R24, R23, 0x1 ;  /* 0x0000001718107211 */ /* 0x000fe200078208ff */
[----:B------:R-:W-:Y:S01]  /*0d60*/  IMAD R4, R5, 0x8, R26 ;  /* 0x0000000805047824 */ /* 0x000fe200078e021a */
[----:B------:R-:W-:Y:S01]  /*0d70*/  LEA.HI.X.SX32 R19, R2, R31, 0x1, P2 ;  /* 0x0000001f02137211 */ /* 0x000fe200010f0eff */
[----:B------:R-:W-:Y:S01]  /*0d80*/  IMAD R2, R32, 0x4, R29 ;  /* 0x0000000420027824 */ /* 0x000fe200078e021d */
[-C--:B------:R-:W-:Y:S01]  /*0d90*/  LEA R20, P3, R26, R23.reuse, 0x1 ;  /* 0x000000171a147211 */ /* 0x080fe200078608ff */
[----:B------:R-:W-:Y:S01]  /*0da0*/  UMOV UR7, URZ ;  /* 0x0000003f00077c82 */ /* 0x000fe20008000000 */
[----:B------:R-:W-:Y:S01]  /*0db0*/  LEA R22, P4, R4, R23, 0x1 ;  /* 0x0000001704167211 */ /* 0x000fe200078808ff */
[----:B------:R-:W-:Y:S01]  /*0dc0*/  UMOV UR18, UR8 ;  /* 0x0000000800127c82 */ /* 0x000fe20008000000 */
[-C--:B------:R-:W-:Y:S01]  /*0dd0*/  LEA.HI.X.SX32 R17, R24, R31.reuse, 0x1, P1 ;  /* 0x0000001f18117211 */ /* 0x080fe200008f0eff */
[----:B------:R-:W-:Y:S01]  /*0de0*/  UMOV UR19, UR9 ;  /* 0x0000000900137c82 */ /* 0x000fe20008000000 */
[----:B------:R-:W-:Y:S01]  /*0df0*/  LEA.HI.X.SX32 R23, R4, R31, 0x1, P4 ;  /* 0x0000001f04177211 */ /* 0x000fe200020f0eff */
[C---:B------:R-:W-:Y:S01]  /*0e00*/  IMAD R4, R32.reuse, 0x4, R2 ;  /* 0x0000000420047824 */ /* 0x040fe200078e0202 */
[----:B------:R-:W-:Y:S01]  /*0e10*/  LEA.HI.X.SX32 R11, R11, R30, 0x1, P0 ;  /* 0x0000001e0b0b7211 */ /* 0x000fe200000f0eff */
[----:B------:R-:W-:Y:S01]  /*0e20*/  UMOV UR4, URZ ;  /* 0x0000003f00047c82 */ /* 0x000fe20008000000 */
[-C--:B------:R-:W-:Y:S01]  /*0e30*/  LEA R72, P1, R25, R84.reuse, 0x1 ;  /* 0x0000005419487211 */ /* 0x080fe200078208ff */
[----:B------:R-:W-:Y:S01]  /*0e40*/  IMAD R24, R32, 0x4, R4 ;  /* 0x0000000420187824 */ /* 0x000fe200078e0204 */
[-C--:B------:R-:W-:Y:S01]  /*0e50*/  LEA R74, P0, R27, R84.reuse, 0x1 ;  /* 0x000000541b4a7211 */ /* 0x080fe200078008ff */
[----:B------:R-:W-:Y:S01]  /*0e60*/  UIADD3.64 UR10, UR6, -UR10, URZ ;  /* 0x8000000a060a7297 */ /* 0x000fe2000fffe03f */
[C---:B------:R-:W-:Y:S01]  /*0e70*/  LEA R76, P2, R28.reuse, R84, 0x1 ;  /* 0x000000541c4c7211 */ /* 0x040fe200078408ff */
[----:B------:R-:W-:Y:S01]  /*0e80*/  UIADD3.64 UR22, UR18, 0x2, URZ ;  /* 0x0000000212167897 */ /* 0x000fe2000fffe03f */
[-C--:B------:R-:W-:Y:S01]  /*0e90*/  LEA.HI.X.SX32 R73, R25, R30.reuse, 0x1, P1 ;  /* 0x0000001e19497211 */ /* 0x080fe200008f0eff */
[----:B------:R-:W-:Y:S01]  /*0ea0*/  UIADD3.64 UR26, UR18, 0x4, URZ ;  /* 0x00000004121a7897 */ /* 0x000fe2000fffe03f */
[-C--:B------:R-:W-:Y:S01]  /*0eb0*/  LEA.HI.X.SX32 R75, R27, R30.reuse, 0x1, P0 ;  /* 0x0000001e1b4b7211 */ /* 0x080fe200000f0eff */
[----:B------:R-:W-:Y:S01]  /*0ec0*/  ULDC UR21, c[0x0][0x238] ;  /* 0x00008e0000157ab9 */ /* 0x000fe20000000800 */
[----:B------:R-:W-:-:S02]  /*0ed0*/  LEA.HI.X.SX32 R77, R28, R30, 0x1, P2 ;  /* 0x0000001e1c4d7211 */ /* 0x000fc400010f0eff */
[----:B------:R-:W-:Y:S02]  /*0ee0*/  LEA.HI.X.SX32 R21, R26, R31, 0x1, P3 ;  /* 0x0000001f1a157211 */ /* 0x000fe400018f0eff */
[-C--:B------:R-:W-:Y:S02]  /*0ef0*/  LEA R78, P0, R29, R84.reuse, 0x1 ;  /* 0x000000541d4e7211 */ /* 0x080fe400078008ff */
[-C--:B------:R-:W-:Y:S02]  /*0f00*/  LEA R80, P1, R2, R84.reuse, 0x1 ;  /* 0x0000005402507211 */ /* 0x080fe400078208ff */
[-C--:B------:R-:W-:Y:S02]  /*0f10*/  LEA R82, P2, R4, R84.reuse, 0x1 ;  /* 0x0000005404527211 */ /* 0x080fe400078408ff */
[----:B------:R-:W-:Y:S02]  /*0f20*/  LEA R84, P3, R24, R84, 0x1 ;  /* 0x0000005418547211 */ /* 0x000fe400078608ff */
[-C--:B------:R-:W-:Y:S01]  /*0f30*/  LEA.HI.X.SX32 R81, R2, R30.reuse, 0x1, P1 ;  /* 0x0000001e02517211 */ /* 0x080fe200008f0eff */
[----:B------:R-:W-:Y:S01]  /*0f40*/  IMAD.MOV.U32 R2, RZ, RZ, -0x800000 ;  /* 0xff800000ff027424 */ /* 0x000fe200078e00ff */
[----:B------:R-:W-:-:S02]  /*0f50*/  LEA.HI.X.SX32 R83, R4, R30, 0x1, P2 ;  /* 0x0000001e04537211 */ /* 0x000fc400010f0eff */
[-C--:B------:R-:W-:Y:S02]  /*0f60*/  LEA.HI.X.SX32 R79, R29, R30.reuse, 0x1, P0 ;  /* 0x0000001e1d4f7211 */ /* 0x080fe400000f0eff */
[----:B------:R-:W-:Y:S02]  /*0f70*/  LEA.HI.X.SX32 R85, R24, R30, 0x1, P3 ;  /* 0x0000001e18557211 */ /* 0x000fe400018f0eff */
[----:B------:R-:W-:-:S07]  /*0f80*/  LOP3.LUT R4, R92, 0x40, RZ, 0x3c, !PT ;  /* 0x000000405c047812 */ /* 0x000fce00078e3cff */
.L_x_1:
[----:B------:R-:W-:-:S04]  /*0f90*/  IMAD.WIDE R24, R89, 0x2, R6 ;  /* 0x0000000259187825 */ /* 0x000fc800078e0206 */
[C---:B------:R-:W-:Y:S02]  /*0fa0*/  IMAD.WIDE R26, R89.reuse, 0x2, R8 ;  /* 0x00000002591a7825 */ /* 0x040fe400078e0208 */
[----:B------:R-:W2:Y:S02]  /*0fb0*/  LDG.E.U16 R25, desc[UR16][R24.64] ;  /* 0x0000001018197981 */ /* 0x000ea4000c1e1500 */
[C---:B------:R-:W-:Y:S02]  /*0fc0*/  IMAD.WIDE R28, R89.reuse, 0x2, R12 ;  /* 0x00000002591c7825 */ /* 0x040fe400078e020c */
[----:B------:R-:W3:Y:S02]  /*0fd0*/  LDG.E.U16 R27, desc[UR16][R26.64] ;  /* 0x000000101a1b7981 */ /* 0x000ee4000c1e1500 */
[C---:B------:R-:W-:Y:S02]  /*0fe0*/  IMAD.WIDE R30, R89.reuse, 0x2, R14 ;  /* 0x00000002591e7825 */ /* 0x040fe400078e020e */
[----:B------:R-:W4:Y:S02]  /*0ff0*/  LDG.E.U16 R29, desc[UR16][R28.64] ;  /* 0x000000101c1d7981 */ /* 0x000f24000c1e1500 */
[----:B------:R-:W-:-:S02]  /*1000*/  IMAD.WIDE R32, R89, 0x2, R16 ;  /* 0x0000000259207825 */ /* 0x000fc400078e0210 */
[----:B------:R-:W5:Y:S02]  /*1010*/  LDG.E.U16 R97, desc[UR16][R30.64] ;  /* 0x000000101e617981 */ /* 0x000f64000c1e1500 */
[C---:B------:R-:W-:Y:S02]  /*1020*/  IMAD.WIDE R34, R89.reuse, 0x2, R18 ;  /* 0x0000000259227825 */ /* 0x040fe400078e0212 */
[----:B------:R-:W5:Y:S02]  /*1030*/  LDG.E.U16 R99, desc[UR16][R32.64] ;  /* 0x0000001020637981 */ /* 0x000f64000c1e1500 */
[C---:B------:R-:W-:Y:S02]  /*1040*/  IMAD.WIDE R36, R89.reuse, 0x2, R20 ;  /* 0x0000000259247825 */ /* 0x040fe400078e0214 */
[----:B------:R-:W5:Y:S02]  /*1050*/  LDG.E.U16 R101, desc[UR16][R34.64] ;  /* 0x0000001022657981 */ /* 0x000f64000c1e1500 */
[----:B------:R-:W-:-:S02]  /*1060*/  IMAD.WIDE R38, R89, 0x2, R22 ;  /* 0x0000000259267825 */ /* 0x000fc400078e0216 */
[----:B------:R-:W5:Y:S04]  /*1070*/  LDG.E.U16 R103, desc[UR16][R36.64] ;  /* 0x0000001024677981 */ /* 0x000f68000c1e1500 */
[----:B------:R-:W5:Y:S01]  /*1080*/  LDG.E.U16 R105, desc[UR16][R38.64] ;  /* 0x0000001026697981 */ /* 0x000f62000c1e1500 */
[----:B------:R-:W-:Y:S01]  /*1090*/  BAR.SYNC.DEFER_BLOCKING 0x0 ;  /* 0x0000000000007b1d */ /* 0x000fe20000010000 */
[----:B------:R-:W-:-:S04]  /*10a0*/  USHF.L.U32 UR8, UR20, 0x6, URZ ;  /* 0x0000000614087899 */ /* 0x000fc8000800063f */
[----:B------:R-:W-:-:S04]  /*10b0*/  ULOP3.LUT UR8, UR8, 0x100, URZ, 0xc0, !UPT ;  /* 0x0000010008087892 */ /* 0x000fc8000f8ec03f */
[----:B------:R-:W-:-:S04]  /*10c0*/  ULEA.HI UR8, UR13, UR8, URZ, 0x1c ;  /* 0x000000080d087291 */ /* 0x000fc8000f8fe03f */
[----:B------:R-:W-:Y:S01]  /*10d0*/  ULOP3.LUT UR8, UR8, 0x3fff, URZ, 0xc0, !UPT ;  /* 0x00003fff08087892 */ /* 0x000fe2000f8ec03f */
[----:B------:R-:W-:Y:S01]  /*10e0*/  UMOV UR30, UR6 ;  /* 0x00000006001e7c82 */ /* 0x000fe20008000000 */
[----:B------:R-:W-:Y:S01]  /*10f0*/  UMOV UR31, 0x80000020 ;  /* 0x80000020001f7882 */ /* 0x000fe20000000000 */
[----:B------:R-:W-:-:S04]  /*1100*/  UMOV UR29, 0x40000040 ;  /* 0x40000040001d7882 */ /* 0x000fc80000000000 */
[----:B------:R-:W-:Y:S01]  /*1110*/  UMOV UR28, UR8 ;  /* 0x00000008001c7c82 */ /* 0x000fe20008000000 */
[----:B------:R-:W-:Y:S01]  /*1120*/  UMOV UR14, 0x80 ;  /* 0x00000080000e7882 */ /* 0x000fe20000000000 */
[----:B------:R-:W-:Y:S01]  /*1130*/  UMOV UR15, 0x40000040 ;  /* 0x40000040000f7882 */ /* 0x000fe20000000000 */
[----:B------:R-:W-:Y:S02]  /*1140*/  UMOV UR9, URZ ;  /* 0x0000003f00097c82 */ /* 0x000fe40008000000 */
[----:B------:R-:W-:Y:S01]  /*1150*/  UIADD3.64 UR8, UR8, UR14, URZ ;  /* 0x0000000e08087297 */ /* 0x000fe2000fffe03f */
[----:B------:R-:W-:-:S04]  /*1160*/  IMAD.WIDE R106, R87, 0x2, R10 ;  /* 0x00000002576a7825 */ /* 0x000fc800078e020a */
[C---:B------:R-:W-:Y:S01]  /*1170*/  IMAD.WIDE R108, R87.reuse, 0x2, R72 ;  /* 0x00000002576c7825 */ /* 0x040fe200078e0248 */
[----:B--2---:R-:W-:Y:S04]  /*1180*/  STS.U16 [R92+UR13+0x2000], R25 ;  /* 0x002000195c007988 */ /* 0x004fe8000800040d */
[----:B---3--:R-:W-:Y:S04]  /*1190*/  STS.U16 [R92+UR13+0x2200], R27 ;  /* 0x0022001b5c007988 */ /* 0x008fe8000800040d */
[----:B----4-:R0:W-:Y:S04]  /*11a0*/  STS.U16 [R92+UR13+0x2400], R29 ;  /* 0x0024001d5c007988 */ /* 0x0101e8000800040d */
[----:B-----5:R-:W-:Y:S04]  /*11b0*/  STS.U16 [R92+UR13+0x2600], R97 ;  /* 0x002600615c007988 */ /* 0x020fe8000800040d */
[----:B------:R-:W-:Y:S04]  /*11c0*/  STS.U16 [R92+UR13+0x2800], R99 ;  /* 0x002800635c007988 */ /* 0x000fe8000800040d */
[----:B------:R-:W-:Y:S04]  /*11d0*/  STS.U16 [R92+UR13+0x2a00], R101 ;  /* 0x002a00655c007988 */ /* 0x000fe8000800040d */
[----:B------:R-:W-:Y:S04]  /*11e0*/  STS.U16 [R92+UR13+0x2c00], R103 ;  /* 0x002c00675c007988 */ /* 0x000fe8000800040d */
[----:B------:R1:W-:Y:S01]  /*11f0*/  STS.U16 [R92+UR13+0x2e00], R105 ;  /* 0x002e00695c007988 */ /* 0x0003e2000800040d */
[----:B------:R2:W-:Y:S06]  /*1200*/  MEMBAR.ALL.CTA ;  /* 0x0000000000007992 */ /* 0x0005ec0000008000 */
[----:B--2---:R-:W2:Y:S02]  /*1210*/  FENCE.VIEW.ASYNC.S ;  /* 0x00000000000073c6 */ /* 0x004ea40000000000 */
[----:B--2---:R-:W-:Y:S06]  /*1220*/  BAR.SYNC.DEFER_BLOCKING 0x0 ;  /* 0x0000000000007b1d */ /* 0x004fec0000010000 */
[----:B0-----:R-:W-:Y:S01]  /*1230*/  WARPGROUP.ARRIVE ;  /* 0x00000000000079c5 */ /* 0x001fe20000000000 */
[----:B-1----:R-:W-:Y:S01]  /*1240*/  IADD3 R105, P1, R90, UR4, RZ ;  /* 0x000000045a697c10 */ /* 0x002fe2000ff3e0ff */
[----:B------:R-:W-:Y:S01]  /*1250*/  IMAD.WIDE R102, R87, 0x2, R82 ;  /* 0x0000000257667825 */ /* 0x000fe200078e0252 */
[----:B------:R-:W2:Y:S03]  /*1260*/  LDG.E.U16 R107, desc[UR16][R106.64] ;  /* 0x000000106a6b7981 */ /* 0x000ea6000c1e1500 */
[----:B------:R-:W-:Y:S01]  /*1270*/  HGMMA.64x64x16.F32 R24, gdesc[UR28].tnspA, RZ, !UPT ;  /* 0x20e000001c1879f0 */ /* 0x000fe2000c7008ff */
[C---:B------:R-:W-:Y:S01]  /*1280*/  IADD3 R97, P3, R105.reuse, 0x9, RZ ;  /* 0x0000000969617810 */ /* 0x040fe20007f7e0ff */
[----:B------:R-:W-:Y:S01]  /*1290*/  IMAD.X R112, RZ, RZ, UR5, P1 ;  /* 0x00000005ff707e24 */ /* 0x000fe200088e06ff */
[----:B------:R-:W-:Y:S01]  /*12a0*/  IADD3 R96, P0, R105, 0x10, RZ ;  /* 0x0000001069607810 */ /* 0x000fe20007f1e0ff */
[----:B------:R-:W-:Y:S01]  /*12b0*/  IMAD.WIDE R100, R87, 0x2, R80 ;  /* 0x0000000257647825 */ /* 0x000fe200078e0250 */
[----:B------:R-:W3:Y:S04]  /*12c0*/  LDG.E.U16 R103, desc[UR16][R102.64] ;  /* 0x0000001066677981 */ /* 0x000ee8000c1e1500 */
[----:B------:R-:W4:Y:S01]  /*12d0*/  LDG.E.U16 R109, desc[UR16][R108.64] ;  /* 0x000000106c6d7981 */ /* 0x000f22000c1e1500 */
[----:B------:R-:W-:Y:S01]  /*12e0*/  HGMMA.64x64x16.F32 R24, gdesc[UR8].tnspA, R24, gsb0 ;  /* 0x20e00000081879f0 */ /* 0x000fe20008000818 */
[----:B------:R-:W-:Y:S01]  /*12f0*/  IMAD.X R99, RZ, RZ, R112, P3 ;  /* 0x000000ffff637224 */ /* 0x000fe200018e0670 */
[----:B------:R-:W-:-:S02]  /*1300*/  ISETP.GT.U32.AND P2, PT, R97, R88, PT ;  /* 0x000000586100720c */ /* 0x000fc40003f44070 */
[-C--:B------:R-:W-:Y:S01]  /*1310*/  ISETP.GT.U32.AND P4, PT, R97, R91.reuse, PT ;  /* 0x0000005b6100720c */ /* 0x080fe20003f84070 */
[--C-:B------:R-:W-:Y:S01]  /*1320*/  IMAD.X R98, RZ, RZ, R112.reuse, P0 ;  /* 0x000000ffff627224 */ /* 0x100fe200000e0670 */
[C---:B------:R-:W-:Y:S01]  /*1330*/  ISETP.GT.U32.AND P5, PT, R96.reuse, R91, PT ;  /* 0x0000005b6000720c */ /* 0x040fe20003fa4070 */
[----:B------:R-:W5:Y:S01]  /*1340*/  LDG.E.U16 R101, desc[UR16][R100.64] ;  /* 0x0000001064657981 */ /* 0x000f62000c1e1500 */
[-C--:B------:R-:W-:Y:S02]  /*1350*/  ISETP.GT.U32.AND P1, PT, R96, R88.reuse, PT ;  /* 0x000000586000720c */ /* 0x080fe40003f24070 */
[C---:B------:R-:W-:Y:S02]  /*1360*/  IADD3 R97, P6, R105.reuse, 0x11, RZ ;  /* 0x0000001169617810 */ /* 0x040fe40007fde0ff */
[----:B------:R-:W-:Y:S02]  /*1370*/  IADD3 R96, P3, R105, 0x18, RZ ;  /* 0x0000001869607810 */ /* 0x000fe40007f7e0ff */
[----:B------:R-:W-:Y:S01]  /*1380*/  ISETP.GT.U32.AND.EX P2, PT, R99, RZ, PT, P2 ;  /* 0x000000ff6300720c */ /* 0x000fe20003f44120 */
[--C-:B------:R-:W-:Y:S01]  /*1390*/  IMAD.X R115, RZ, RZ, R112.reuse, P6 ;  /* 0x000000ffff737224 */ /* 0x100fe200030e0670 */
[----:B------:R-:W-:Y:S01]  /*13a0*/  ISETP.GT.U32.AND P6, PT, R96, R88, PT ;  /* 0x000000586000720c */ /* 0x000fe20003fc4070 */
[----:B------:R-:W-:-:S05]  /*13b0*/  IMAD.X R114, RZ, RZ, R112, P3 ;  /* 0x000000ffff727224 */ /* 0x000fca00018e0670 */
[----:B------:R-:W-:Y:S02]  /*13c0*/  ISETP.GT.U32.AND.EX P6, PT, R114, RZ, PT, P6 ;  /* 0x000000ff7200720c */ /* 0x000fe40003fc4160 */
[C---:B------:R-:W-:Y:S02]  /*13d0*/  ISETP.GT.U32.AND.EX P1, PT, R98.reuse, RZ, PT, P1 ;  /* 0x000000ff6200720c */ /* 0x040fe40003f24110 */
[----:B------:R-:W-:Y:S02]  /*13e0*/  ISETP.GT.U32.AND.EX P4, PT, R99, RZ, PT, P4 ;  /* 0x000000ff6300720c */ /* 0x000fe40003f84140 */
[----:B------:R-:W-:Y:S01]  /*13f0*/  ISETP.GT.U32.AND.EX P5, PT, R98, RZ, PT, P5 ;  /* 0x000000ff6200720c */ /* 0x000fe20003fa4150 */
[----:B------:R-:W-:Y:S01]  /*1400*/  IMAD.WIDE R98, R87, 0x2, R78 ;  /* 0x0000000257627825 */ /* 0x000fe200078e024e */
[----:B------:R-:W-:-:S05]  /*1410*/  ISETP.GT.U32.AND P0, PT, R97, R91, PT ;  /* 0x0000005b6100720c */ /* 0x000fca0003f04070 */
[----:B------:R-:W3:Y:S01]  /*1420*/  LDG.E.U16 R99, desc[UR16][R98.64] ;  /* 0x0000001062637981 */ /* 0x000ee2000c1e1500 */
[----:B------:R-:W-:Y:S02]  /*1430*/  WARPGROUP.DEPBAR.LE gsb0, 0x0 ;  /* 0x00008000000079c5 */ /* 0x000fe40000010000 */
[----:B------:R-:W-:Y:S01]  /*1440*/  FMUL R110, R31, UR21 ;  /* 0x000000151f6e7c20 */ /* 0x000fe20008400000 */
[----:B------:R-:W-:-:S04]  /*1450*/  FMUL R35, R35, UR21 ;  /* 0x0000001523237c20 */ /* 0x000fc80008400000 */
[----:B------:R-:W-:Y:S02]  /*1460*/  FSEL R110, R110, -INF , !P2 ;  /* 0xff8000006e6e7808 */ /* 0x000fe40005000000 */
[----:B------:R-:W-:Y:S01]  /*1470*/  ISETP.GT.U32.AND P2, PT, R97, R88, PT ;  /* 0x000000586100720c */ /* 0x000fe20003f44070 */
[----:B------:R-:W-:Y:S01]  /*1480*/  FMUL R111, R38, UR21 ;  /* 0x00000015266f7c20 */ /* 0x000fe20008400000 */
[----:B------:R-:W-:Y:S01]  /*1490*/  FMUL R31, R34, UR21 ;  /* 0x00000015221f7c20 */ /* 0x000fe20008400000 */
[----:B------:R-:W-:Y:S02]  /*14a0*/  IADD3 R34, P3, R105, 0x19, RZ ;  /* 0x0000001969227810 */ /* 0x000fe40007f7e0ff */
[----:B------:R-:W-:Y:S02]  /*14b0*/  ISETP.GT.U32.AND.EX P2, PT, R115, RZ, PT, P2 ;  /* 0x000000ff7300720c */ /* 0x000fe40003f44120 */
[----:B------:R-:W-:Y:S02]  /*14c0*/  FSEL R111, R111, -INF , !P6 ;  /* 0xff8000006f6f7808 */ /* 0x000fe40007000000 */
[----:B------:R-:W-:-:S02]  /*14d0*/  FSEL R38, R35, -INF , !P2 ;  /* 0xff80000023267808 */ /* 0x000fc40005000000 */
[CC--:B------:R-:W-:Y:S02]  /*14e0*/  ISETP.GT.U32.AND P2, PT, R34.reuse, R91.reuse, PT ;  /* 0x0000005b2200720c */ /* 0x0c0fe40003f44070 */
[----:B------:R-:W-:Y:S01]  /*14f0*/  ISETP.GT.U32.AND P6, PT, R34, R88, PT ;  /* 0x000000582200720c */ /* 0x000fe20003fc4070 */
[----:B------:R-:W-:Y:S01]  /*1500*/  IMAD.WIDE R34, R87, 0x2, R74 ;  /* 0x0000000257227825 */ /* 0x000fe200078e024a */
[----:B------:R-:W-:Y:S02]  /*1510*/  FSEL R31, R31, -INF , !P1 ;  /* 0xff8000001f1f7808 */ /* 0x000fe40004800000 */
[----:B------:R-:W-:Y:S01]  /*1520*/  ISETP.GT.U32.AND P1, PT, R96, R91, PT ;  /* 0x0000005b6000720c */ /* 0x000fe20003f24070 */
[C---:B------:R-:W-:Y:S01]  /*1530*/  IMAD.WIDE R96, R87.reuse, 0x2, R76 ;  /* 0x0000000257607825 */ /* 0x040fe200078e024c */
[----:B------:R0:W4:Y:S05]  /*1540*/  LDG.E.U16 R113, desc[UR16][R34.64] ;  /* 0x0000001022717981 */ /* 0x00012a000c1e1500 */
[----:B------:R1:W5:Y:S01]  /*1550*/  LDG.E.U16 R97, desc[UR16][R96.64] ;  /* 0x0000001060617981 */ /* 0x000362000c1e1500 */
[----:B0-----:R-:W-:-:S06]  /*1560*/  IMAD.WIDE R34, R87, 0x2, R84 ;  /* 0x0000000257227825 */ /* 0x001fcc00078e0254 */
[----:B------:R0:W5:Y:S01]  /*1570*/  LDG.E.U16 R35, desc[UR16][R34.64] ;  /* 0x0000001022237981 */ /* 0x000162000c1e1500 */
[----:B------:R-:W-:Y:S01]  /*1580*/  IMAD.X R116, RZ, RZ, R112, P3 ;  /* 0x000000ffff747224 */ /* 0x000fe200018e0670 */
[----:B------:R-:W-:Y:S01]  /*1590*/  LOP3.LUT R106, R105, 0x21, RZ, 0xfc, !PT ;  /* 0x00000021696a7812 */ /* 0x000fe200078efcff */
[----:B------:R-:W-:Y:S01]  /*15a0*/  FMUL R39, R39, UR21 ;  /* 0x0000001527277c20 */ /* 0x000fe20008400000 */
[----:B------:R-:W-:Y:S01]  /*15b0*/  LOP3.LUT R108, R105, 0x28, RZ, 0xfc, !PT ;  /* 0x00000028696c7812 */ /* 0x000fe200078efcff */
[----:B------:R-:W-:Y:S01]  /*15c0*/  FMUL R117, R43, UR21 ;  /* 0x000000152b757c20 */ /* 0x000fe20008400000 */
[-C--:B------:R-:W-:Y:S01]  /*15d0*/  ISETP.GT.U32.AND P3, PT, R106, R88.reuse, PT ;  /* 0x000000586a00720c */ /* 0x080fe20003f64070 */
[----:B-1----:R-:W-:Y:S01]  /*15e0*/  FMUL R96, R46, UR21 ;  /* 0x000000152e607c20 */ /* 0x002fe20008400000 */
[----:B------:R-:W-:Y:S01]  /*15f0*/  ISETP.GT.U32.AND.EX P6, PT, R116, RZ, PT, P6 ;  /* 0x000000ff7400720c */ /* 0x000fe20003fc4160 */
[----:B------:R-:W-:Y:S01]  /*1600*/  FMUL R30, R30, UR21 ;  /* 0x000000151e1e7c20 */ /* 0x000fe20008400000 */
[----:B------:R-:W-:Y:S01]  /*1610*/  ISETP.GT.U32.AND.EX P3, PT, R112, RZ, PT, P3 ;  /* 0x000000ff7000720c */ /* 0x000fe20003f64130 */
[----:B0-----:R-:W-:Y:S01]  /*1620*/  FMUL R34, R47, UR21 ;  /* 0x000000152f227c20 */ /* 0x001fe20008400000 */
[----:B------:R-:W-:Y:S01]  /*1630*/  FSEL R43, R39, -INF , !P6 ;  /* 0xff800000272b7808 */ /* 0x000fe20007000000 */
[----:B------:R-:W-:Y:S01]  /*1640*/  FMUL R50, R50, UR21 ;  /* 0x0000001532327c20 */ /* 0x000fe20008400000 */
[-C--:B------:R-:W-:Y:S01]  /*1650*/  ISETP.GT.U32.AND P6, PT, R108, R88.reuse, PT ;  /* 0x000000586c00720c */ /* 0x080fe20003fc4070 */
[----:B------:R-:W-:Y:S01]  /*1660*/  FMUL R42, R42, UR21 ;  /* 0x000000152a2a7c20 */ /* 0x000fe20008400000 */
[----:B------:R-:W-:Y:S01]  /*1670*/  FSEL R39, R117, -INF , !P3 ;  /* 0xff80000075277808 */ /* 0x000fe20005800000 */
[----:B------:R-:W-:Y:S01]  /*1680*/  FMUL R51, R51, UR21 ;  /* 0x0000001533337c20 */ /* 0x000fe20008400000 */
[-C--:B------:R-:W-:Y:S01]  /*1690*/  ISETP.GT.U32.AND P3, PT, R105, R88.reuse, PT ;  /* 0x000000586900720c */ /* 0x080fe20003f64070 */
[----:B------:R-:W-:Y:S01]  /*16a0*/  FMUL R54, R54, UR21 ;  /* 0x0000001536367c20 */ /* 0x000fe20008400000 */
[----:B------:R-:W-:Y:S01]  /*16b0*/  ISETP.GT.U32.AND.EX P6, PT, R112, RZ, PT, P6 ;  /* 0x000000ff7000720c */ /* 0x000fe20003fc4160 */
[----:B------:R-:W-:Y:S01]  /*16c0*/  FMUL R46, R26, UR21 ;  /* 0x000000151a2e7c20 */ /* 0x000fe20008400000 */
[----:B------:R-:W-:Y:S01]  /*16d0*/  ISETP.GT.U32.AND.EX P3, PT, R112, RZ, PT, P3 ;  /* 0x000000ff7000720c */ /* 0x000fe20003f64130 */
[----:B------:R-:W-:Y:S01]  /*16e0*/  FMUL R55, R55, UR21 ;  /* 0x0000001537377c20 */ /* 0x000fe20008400000 */
[----:B------:R-:W-:Y:S01]  /*16f0*/  FSEL R26, R96, -INF , !P6 ;  /* 0xff800000601a7808 */ /* 0x000fe20007000000 */
[----:B------:R-:W-:Y:S01]  /*1700*/  FMUL R29, R29, UR21 ;  /* 0x000000151d1d7c20 */ /* 0x000fe20008400000 */
[----:B------:R-:W-:Y:S01]  /*1710*/  ISETP.GE.U32.AND P6, PT, R105, R88, PT ;  /* 0x000000586900720c */ /* 0x000fe20003fc6070 */
[----:B------:R-:W-:Y:S01]  /*1720*/  FMUL R117, R27, UR21 ;  /* 0x000000151b757c20 */ /* 0x000fe20008400000 */
[----:B------:R-:W-:Y:S01]  /*1730*/  FSEL R46, R46, -INF , !P3 ;  /* 0xff8000002e2e7808 */ /* 0x000fe20005800000 */
[----:B------:R-:W-:Y:S01]  /*1740*/  FMUL R32, R32, UR21 ;  /* 0x0000001520207c20 */ /* 0x000fe20008400000 */
[----:B------:R-:W-:Y:S01]  /*1750*/  ISETP.GT.U32.AND P3, PT, R105, R91, PT ;  /* 0x0000005b6900720c */ /* 0x000fe20003f64070 */
[----:B------:R-:W-:Y:S01]  /*1760*/  FMUL R33, R33, UR21 ;  /* 0x0000001521217c20 */ /* 0x000fe20008400000 */
[----:B------:R-:W-:-:S02]  /*1770*/  ISETP.GE.U32.AND.EX P6, PT, R112, RZ, PT, P6 ;  /* 0x000000ff7000720c */ /* 0x000fc40003fc6160 */
[----:B------:R-:W-:Y:S01]  /*1780*/  ISETP.GT.U32.AND.EX P0, PT, R115, RZ, PT, P0 ;  /* 0x000000ff7300720c */ /* 0x000fe20003f04100 */
[----:B------:R-:W-:Y:S01]  /*1790*/  FMUL R36, R36, UR21 ;  /* 0x0000001524247c20 */ /* 0x000fe20008400000 */
[----:B------:R-:W-:Y:S01]  /*17a0*/  LOP3.LUT R27, R105, 0x29, RZ, 0xfc, !PT ;  /* 0x00000029691b7812 */ /* 0x000fe200078efcff */
[----:B------:R-:W-:Y:S01]  /*17b0*/  FMUL R49, R49, UR21 ;  /* 0x0000001531317c20 */ /* 0x000fe20008400000 */
[----:B------:R-:W-:Y:S01]  /*17c0*/  ISETP.GT.U32.AND.EX P3, PT, R112, RZ, PT, P3 ;  /* 0x000000ff7000720c */ /* 0x000fe20003f64130 */
[----:B------:R-:W-:Y:S01]  /*17d0*/  FMUL R121, R52, UR21 ;  /* 0x0000001534797c20 */ /* 0x000fe20008400000 */
[----:B------:R-:W-:Y:S01]  /*17e0*/  FSEL R117, R117, -INF , !P6 ;  /* 0xff80000075757808 */ /* 0x000fe20007000000 */
[----:B------:R-:W-:Y:S01]  /*17f0*/  FMUL R123, R53, UR21 ;  /* 0x00000015357b7c20 */ /* 0x000fe20008400000 */
[----:B------:R-:W-:Y:S01]  /*1800*/  ISETP.GT.U32.AND P6, PT, R27, R88, PT ;  /* 0x000000581b00720c */ /* 0x000fe20003fc4070 */
[----:B------:R-:W-:Y:S01]  /*1810*/  BAR.SYNC.DEFER_BLOCKING 0x0 ;  /* 0x0000000000007b1d */ /* 0x000fe20000010000 */
[----:B------:R-:W-:-:S02]  /*1820*/  FSEL R47, R30, -INF , !P3 ;  /* 0xff8000001e2f7808 */ /* 0x000fc40005800000 */
[----:B------:R-:W-:Y:S02]  /*1830*/  FMNMX R96, R46, R117, !PT ;  /* 0x000000752e607209 */ /* 0x000fe40007800000 */
[----:B------:R-:W-:Y:S02]  /*1840*/  ISETP.GT.U32.AND.EX P6, PT, R112, RZ, PT, P6 ;  /* 0x000000ff7000720c */ /* 0x000fe40003fc4160 */
[----:B------:R-:W-:Y:S02]  /*1850*/  LOP3.LUT R30, R105, 0x30, RZ, 0xfc, !PT ;  /* 0x00000030691e7812 */ /* 0x000fe400078efcff */
[----:B------:R-:W-:Y:S02]  /*1860*/  FMNMX R119, R47, R96, !PT ;  /* 0x000000602f777209 */ /* 0x000fe40007800000 */
[----:B------:R-:W-:Y:S02]  /*1870*/  FSEL R34, R34, -INF , !P6 ;  /* 0xff80000022227808 */ /* 0x000fe40007000000 */
[----:B------:R-:W-:-:S02]  /*1880*/  ISETP.GT.U32.AND P6, PT, R30, R88, PT ;  /* 0x000000581e00720c */ /* 0x000fc40003fc4070 */
[----:B------:R-:W-:Y:S02]  /*1890*/  FMNMX R96, R110, R119, !PT ;  /* 0x000000776e607209 */ /* 0x000fe40007800000 */
[----:B------:R-:W-:Y:S02]  /*18a0*/  ISETP.GT.U32.AND.EX P6, PT, R112, RZ, PT, P6 ;  /* 0x000000ff7000720c */ /* 0x000fe40003fc4160 */
[----:B------:R-:W-:Y:S02]  /*18b0*/  FMNMX R119, R31, R96, !PT ;  /* 0x000000601f777209 */ /* 0x000fe40007800000 */
[----:B------:R-:W-:Y:S02]  /*18c0*/  LOP3.LUT R96, R105, 0x20, RZ, 0xfc, !PT ;  /* 0x0000002069607812 */ /* 0x000fe400078efcff */
[----:B------:R-:W-:Y:S02]  /*18d0*/  FSEL R50, R50, -INF , !P6 ;  /* 0xff80000032327808 */ /* 0x000fe40007000000 */
[----:B------:R-:W-:-:S02]  /*18e0*/  ISETP.GT.U32.AND P6, PT, R96, R88, PT ;  /* 0x000000586000720c */ /* 0x000fc40003fc4070 */
[----:B------:R-:W-:Y:S02]  /*18f0*/  FMNMX R98, R38, R119, !PT ;  /* 0x0000007726627209 */ /* 0x000fe40007800000 */
[----:B------:R-:W-:Y:S02]  /*1900*/  ISETP.GT.U32.AND.EX P6, PT, R112, RZ, PT, P6 ;  /* 0x000000ff7000720c */ /* 0x000fe40003fc4160 */
[----:B------:R-:W-:Y:S02]  /*1910*/  FMNMX R100, R111, R98, !PT ;  /* 0x000000626f647209 */ /* 0x000fe40007800000 */
[----:B------:R-:W-:Y:S02]  /*1920*/  LOP3.LUT R98, R105, 0x31, RZ, 0xfc, !PT ;  /* 0x0000003169627812 */ /* 0x000fe400078efcff */
[----:B------:R-:W-:Y:S02]  /*1930*/  FSEL R42, R42, -INF , !P6 ;  /* 0xff8000002a2a7808 */ /* 0x000fe40007000000 */
[----:B------:R-:W-:-:S02]  /*1940*/  FMNMX R119, R43, R100, !PT ;  /* 0x000000642b777209 */ /* 0x000fc40007800000 */
[----:B------:R-:W-:Y:S02]  /*1950*/  ISETP.GT.U32.AND P6, PT, R98, R88, PT ;  /* 0x000000586200720c */ /* 0x000fe40003fc4070 */
[----:B------:R-:W-:Y:S02]  /*1960*/  FMNMX R102, R42, R119, !PT ;  /* 0x000000772a667209 */ /* 0x000fe40007800000 */
[----:B------:R-:W-:Y:S02]  /*1970*/  ISETP.GT.U32.AND.EX P6, PT, R112, RZ, PT, P6 ;  /* 0x000000ff7000720c */ /* 0x000fe40003fc4160 */
[----:B------:R-:W-:Y:S02]  /*1980*/  LOP3.LUT R100, R105, 0x38, RZ, 0xfc, !PT ;  /* 0x0000003869647812 */ /* 0x000fe400078efcff */
[----:B------:R-:W-:Y:S02]  /*1990*/  FMNMX R119, R39, R102, !PT ;  /* 0x0000006627777209 */ /* 0x000fe40007800000 */
[----:B------:R-:W-:-:S02]  /*19a0*/  FSEL R51, R51, -INF , !P6 ;  /* 0xff80000033337808 */ /* 0x000fc40007000000 */
[----:B------:R-:W-:Y:S02]  /*19b0*/  ISETP.GT.U32.AND P6, PT, R100, R88, PT ;  /* 0x000000586400720c */ /* 0x000fe40003fc4070 */
[----:B------:R-:W-:Y:S02]  /*19c0*/  FMNMX R119, R26, R119, !PT ;  /* 0x000000771a777209 */ /* 0x000fe40007800000 */
[----:B------:R-:W-:Y:S02]  /*19d0*/  ISETP.GT.U32.AND.EX P6, PT, R112, RZ, PT, P6 ;  /* 0x000000ff7000720c */ /* 0x000fe40003fc4160 */
[----:B------:R-:W-:Y:S02]  /*19e0*/  FMNMX R119, R34, R119, !PT ;  /* 0x0000007722777209 */ /* 0x000fe40007800000 */
[----:B------:R-:W-:Y:S02]  /*19f0*/  LOP3.LUT R102, R105, 0x39, RZ, 0xfc, !PT ;  /* 0x0000003969667812 */ /* 0x000fe400078efcff */
[----:B------:R-:W-:-:S02]  /*1a00*/  FSEL R54, R54, -INF , !P6 ;  /* 0xff80000036367808 */ /* 0x000fc40007000000 */
[----:B------:R-:W-:Y:S02]  /*1a10*/  ISETP.GT.U32.AND P6, PT, R102, R88, PT ;  /* 0x000000586600720c */ /* 0x000fe40003fc4070 */
[----:B------:R-:W-:Y:S02]  /*1a20*/  FMNMX R118, R50, R119, !PT ;  /* 0x0000007732767209 */ /* 0x000fe40007800000 */
[----:B------:R-:W-:Y:S02]  /*1a30*/  ISETP.GT.U32.AND.EX P6, PT, R112, RZ, PT, P6 ;  /* 0x000000ff7000720c */ /* 0x000fe40003fc4160 */
[----:B------:R-:W-:Y:S02]  /*1a40*/  FMNMX R119, R51, R118, !PT ;  /* 0x0000007633777209 */ /* 0x000fe40007800000 */
[----:B------:R-:W-:Y:S02]  /*1a50*/  FSEL R55, R55, -INF , !P6 ;  /* 0xff80000037377808 */ /* 0x000fe40007000000 */
[----:B------:R-:W-:-:S04]  /*1a60*/  FMNMX R118, R54, R119, !PT ;  /* 0x0000007736767209 */ /* 0x000fc80007800000 */
[----:B------:R-:W-:Y:S02]  /*1a70*/  FMNMX R118, R55, R118, !PT ;  /* 0x0000007637767209 */ /* 0x000fe40007800000 */
[----:B------:R-:W-:Y:S02]  /*1a80*/  IADD3 R120, P6, R105, 0x8, RZ ;  /* 0x0000000869787810 */ /* 0x000fe40007fde0ff */
[----:B------:R-:W-:Y:S01]  /*1a90*/  FSEL R29, R29, -INF , !P4 ;  /* 0xff8000001d1d7808 */ /* 0x000fe20006000000 */
[----:B------:R-:W0:Y:S01]  /*1aa0*/  SHFL.BFLY PT, R119, R118, 0x2, 0x1f ;  /* 0x0c401f0076777f89 */ /* 0x000e2200000e0000 */
[-C--:B------:R-:W-:Y:S01]  /*1ab0*/  ISETP.GE.U32.AND P4, PT, R105, R91.reuse, PT ;  /* 0x0000005b6900720c */ /* 0x080fe20003f86070 */
[----:B------:R-:W-:Y:S01]  /*1ac0*/  IMAD.X R105, RZ, RZ, R112, P6 ;  /* 0x000000ffff697224 */ /* 0x000fe200030e0670 */
[----:B------:R-:W-:Y:S02]  /*1ad0*/  FSEL R32, R32, -INF , !P5 ;  /* 0xff80000020207808 */ /* 0x000fe40006800000 */
[----:B------:R-:W-:-:S02]  /*1ae0*/  ISETP.GT.U32.AND P5, PT, R120, R91, PT ;  /* 0x0000005b7800720c */ /* 0x000fc40003fa4070 */
[----:B------:R-:W-:Y:S02]  /*1af0*/  ISETP.GT.U32.AND P6, PT, R27, R91, PT ;  /* 0x0000005b1b00720c */ /* 0x000fe40003fc4070 */
[----:B------:R-:W-:Y:S01]  /*1b00*/  ISETP.GT.U32.AND.EX P5, PT, R105, RZ, PT, P5 ;  /* 0x000000ff6900720c */ /* 0x000fe20003fa4150 */
[----:B------:R-:W-:Y:S01]  /*1b10*/  FMUL R105, R28, UR21 ;  /* 0x000000151c697c20 */ /* 0x000fe20008400000 */
[----:B------:R-:W-:Y:S01]  /*1b20*/  FMUL R27, R24, UR21 ;  /* 0x00000015181b7c20 */ /* 0x000fe20008400000 */
[----:B------:R-:W-:Y:S01]  /*1b30*/  FMUL R28, R25, UR21 ;  /* 0x00000015191c7c20 */ /* 0x000fe20008400000 */
[----:B------:R-:W-:-:S03]  /*1b40*/  ISETP.GE.U32.AND.EX P4, PT, R112, RZ, PT, P4 ;  /* 0x000000ff7000720c */ /* 0x000fc60003f86140 */
[----:B------:R-:W-:Y:S02]  /*1b50*/  FSEL R25, R27, -INF , !P3 ;  /* 0xff8000001b197808 */ /* 0x000fe40005800000 */
[----:B------:R-:W-:Y:S01]  /*1b60*/  FSEL R28, R28, -INF , !P4 ;  /* 0xff8000001c1c7808 */ /* 0x000fe20006000000 */
[----:B------:R-:W-:Y:S01]  /*1b70*/  FMUL R27, R37, UR21 ;  /* 0x00000015251b7c20 */ /* 0x000fe20008400000 */
[----:B------:R-:W-:Y:S02]  /*1b80*/  FSEL R24, R105, -INF , !P5 ;  /* 0xff80000069187808 */ /* 0x000fe40006800000 */
[----:B------:R-:W-:Y:S02]  /*1b90*/  FMNMX R37, R25, R28, !PT ;  /* 0x0000001c19257209 */ /* 0x000fe40007800000 */
[----:B------:R-:W-:Y:S02]  /*1ba0*/  FSEL R33, R33, -INF , !P0 ;  /* 0xff80000021217808 */ /* 0x000fe40004000000 */
[----:B------:R-:W-:-:S02]  /*1bb0*/  ISETP.GT.U32.AND P0, PT, R106, R91, PT ;  /* 0x0000005b6a00720c */ /* 0x000fc40003f04070 */
[-C--:B------:R-:W-:Y:S02]  /*1bc0*/  ISETP.GT.U32.AND P3, PT, R98, R91.reuse, PT ;  /* 0x0000005b6200720c */ /* 0x080fe40003f64070 */
[----:B------:R-:W-:Y:S01]  /*1bd0*/  ISETP.GT.U32.AND P5, PT, R30, R91, PT ;  /* 0x0000005b1e00720c */ /* 0x000fe20003fa4070 */
[----:B------:R-:W-:Y:S01]  /*1be0*/  FMUL R30, R41, UR21 ;  /* 0x00000015291e7c20 */ /* 0x000fe20008400000 */
[----:B------:R-:W-:Y:S02]  /*1bf0*/  FMNMX R98, R24, R37, !PT ;  /* 0x0000002518627209 */ /* 0x000fe40007800000 */
[----:B0-----:R-:W-:Y:S02]  /*1c00*/  FMNMX R118, R118, R119, !PT ;  /* 0x0000007776767209 */ /* 0x001fe40007800000 */
[----:B------:R-:W-:Y:S02]  /*1c10*/  ISETP.GT.U32.AND.EX P0, PT, R112, RZ, PT, P0 ;  /* 0x000000ff7000720c */ /* 0x000fe40003f04100 */
[----:B------:R-:W-:Y:S01]  /*1c20*/  FMNMX R37, R29, R98, !PT ;  /* 0x000000621d257209 */ /* 0x000fe20007800000 */
[----:B------:R-:W0:Y:S01]  /*1c30*/  SHFL.BFLY PT, R105, R118, 0x1, 0x1f ;  /* 0x0c201f0076697f89 */ /* 0x000e2200000e0000 */
[----:B------:R-:W-:-:S02]  /*1c40*/  FSEL R30, R30, -INF , !P0 ;  /* 0xff8000001e1e7808 */ /* 0x000fc40004000000 */
[----:B------:R-:W-:Y:S02]  /*1c50*/  ISETP.GT.U32.AND P0, PT, R96, R91, PT ;  /* 0x0000005b6000720c */ /* 0x000fe40003f04070 */
[----:B------:R-:W-:Y:S02]  /*1c60*/  ISETP.GT.U32.AND.EX P1, PT, R114, RZ, PT, P1 ;  /* 0x000000ff7200720c */ /* 0x000fe40003f24110 */
[----:B------:R-:W-:Y:S02]  /*1c70*/  FMNMX R96, R32, R37, !PT ;  /* 0x0000002520607209 */ /* 0x000fe40007800000 */
[----:B------:R-:W-:Y:S02]  /*1c80*/  FSEL R36, R36, -INF , !P1 ;  /* 0xff80000024247808 */ /* 0x000fe40004800000 */
[----:B------:R-:W-:Y:S02]  /*1c90*/  ISETP.GT.U32.AND.EX P2, PT, R116, RZ, PT, P2 ;  /* 0x000000ff7400720c */ /* 0x000fe40003f44120 */
[----:B------:R-:W-:Y:S01]  /*1ca0*/  FMNMX R41, R33, R96, !PT ;  /* 0x0000006021297209 */ /* 0x000fe20007800000 */
[----:B------:R-:W-:Y:S01]  /*1cb0*/  FMUL R37, R40, UR21 ;  /* 0x0000001528257c20 */ /* 0x000fe20008400000 */
[----:B------:R-:W-:-:S02]  /*1cc0*/  FSEL R27, R27, -INF , !P2 ;  /* 0xff8000001b1b7808 */ /* 0x000fc40005000000 */
[----:B------:R-:W-:Y:S02]  /*1cd0*/  ISETP.GT.U32.AND.EX P0, PT, R112, RZ, PT, P0 ;  /* 0x000000ff7000720c */ /* 0x000fe40003f04100 */
[----:B------:R-:W-:Y:S02]  /*1ce0*/  FMNMX R40, R36, R41, !PT ;  /* 0x0000002924287209 */ /* 0x000fe40007800000 */
[----:B------:R-:W-:Y:S02]  /*1cf0*/  ISETP.GT.U32.AND P1, PT, R108, R91, PT ;  /* 0x0000005b6c00720c */ /* 0x000fe40003f24070 */
[----:B------:R-:W-:Y:S02]  /*1d00*/  FSEL R37, R37, -INF , !P0 ;  /* 0xff80000025257808 */ /* 0x000fe40004000000 */
[----:B------:R-:W-:Y:S01]  /*1d10*/  FMNMX R40, R27, R40, !PT ;  /* 0x000000281b287209 */ /* 0x000fe20007800000 */
[----:B------:R-:W-:Y:S01]  /*1d20*/  FMUL R96, R44, UR21 ;  /* 0x000000152c607c20 */ /* 0x000fe20008400000 */
[----:B------:R-:W-:Y:S01]  /*1d30*/  FMUL R115, R45, UR21 ;  /* 0x000000152d737c20 */ /* 0x000fe20008400000 */
[----:B------:R-:W-:-:S02]  /*1d40*/  ISETP.GT.U32.AND.EX P1, PT, R112, RZ, PT, P1 ;  /* 0x000000ff7000720c */ /* 0x000fc40003f24110 */
[----:B------:R-:W-:Y:S02]  /*1d50*/  FMNMX R45, R37, R40, !PT ;  /* 0x00000028252d7209 */ /* 0x000fe40007800000 */
[----:B------:R-:W-:Y:S02]  /*1d60*/  ISETP.GT.U32.AND.EX P6, PT, R112, RZ, PT, P6 ;  /* 0x000000ff7000720c */ /* 0x000fe40003fc4160 */
[----:B------:R-:W-:Y:S02]  /*1d70*/  FSEL R96, R96, -INF , !P1 ;  /* 0xff80000060607808 */ /* 0x000fe40004800000 */
[----:B------:R-:W-:Y:S01]  /*1d80*/  FMNMX R45, R30, R45, !PT ;  /* 0x0000002d1e2d7209 */ /* 0x000fe20007800000 */
[----:B------:R-:W-:Y:S01]  /*1d90*/  FMUL R119, R48, UR21 ;  /* 0x0000001530777c20 */ /* 0x000fe20008400000 */
[----:B0-----:R-:W-:Y:S02]  /*1da0*/  FMNMX R41, R118, R105, !PT ;  /* 0x0000006976297209 */ /* 0x001fe40007800000 */
[----:B------:R-:W-:-:S02]  /*1db0*/  ISETP.GT.U32.AND.EX P5, PT, R112, RZ, PT, P5 ;  /* 0x000000ff7000720c */ /* 0x000fc40003fa4150 */
[----:B------:R-:W-:Y:S02]  /*1dc0*/  FSEL R115, R115, -INF , !P6 ;  /* 0xff80000073737808 */ /* 0x000fe40007000000 */
[----:B------:R-:W-:Y:S02]  /*1dd0*/  FMNMX R44, R96, R45, !PT ;  /* 0x0000002d602c7209 */ /* 0x000fe40007800000 */
[----:B------:R-:W-:Y:S02]  /*1de0*/  FMNMX R41, R41, R2, !PT ;  /* 0x0000000229297209 */ /* 0x000fe40007800000 */
[----:B------:R-:W-:Y:S02]  /*1df0*/  ISETP.GT.U32.AND P4, PT, R100, R91, PT ;  /* 0x0000005b6400720c */ /* 0x000fe40003f84070 */
[----:B------:R-:W-:Y:S02]  /*1e00*/  ISETP.GT.U32.AND.EX P3, PT, R112, RZ, PT, P3 ;  /* 0x000000ff7000720c */ /* 0x000fe40003f64130 */
[----:B------:R-:W-:-:S02]  /*1e10*/  FSEL R119, R119, -INF , !P5 ;  /* 0xff80000077777808 */ /* 0x000fc40006800000 */
[----:B------:R-:W-:Y:S01]  /*1e20*/  FMNMX R44, R115, R44, !PT ;  /* 0x0000002c732c7209 */ /* 0x000fe20007800000 */
[--C-:B------:R-:W-:Y:S01]  /*1e30*/  FADD R45, R117, -R41.reuse ;  /* 0x80000029752d7221 */ /* 0x100fe20000000000 */
[----:B------:R-:W-:Y:S02]  /*1e40*/  ISETP.GT.U32.AND P2, PT, R102, R91, PT ;  /* 0x0000005b6600720c */ /* 0x000fe40003f44070 */
[----:B------:R-:W-:Y:S02]  /*1e50*/  ISETP.GT.U32.AND.EX P4, PT, R112, RZ, PT, P4 ;  /* 0x000000ff7000720c */ /* 0x000fe40003f84140 */
[----:B------:R-:W-:Y:S02]  /*1e60*/  FSEL R117, R49, -INF , !P3 ;  /* 0xff80000031757808 */ /* 0x000fe40005800000 */
[----:B------:R-:W-:Y:S01]  /*1e70*/  FMNMX R44, R119, R44, !PT ;  /* 0x0000002c772c7209 */ /* 0x000fe20007800000 */
[----:B------:R-:W-:Y:S01]  /*1e80*/  FADD R46, R46, -R41 ;  /* 0x800000292e2e7221 */ /* 0x000fe20000000000 */
[----:B------:R-:W-:-:S02]  /*1e90*/  ISETP.GT.U32.AND.EX P2, PT, R112, RZ, PT, P2 ;  /* 0x000000ff7000720c */ /* 0x000fc40003f44120 */
[----:B------:R-:W-:Y:S02]  /*1ea0*/  FSEL R121, R121, -INF , !P4 ;  /* 0xff80000079797808 */ /* 0x000fe40006000000 */
[----:B------:R-:W-:Y:S01]  /*1eb0*/  FMNMX R44, R117, R44, !PT ;  /* 0x0000002c752c7209 */ /* 0x000fe20007800000 */
[----:B------:R-:W-:Y:S01]  /*1ec0*/  FMUL R40, R46, 1.4426950216293334961 ;  /* 0x3fb8aa3b2e287820 */ /* 0x000fe20000400000 */
[----:B------:R-:W-:Y:S02]  /*1ed0*/  FSEL R123, R123, -INF , !P2 ;  /* 0xff8000007b7b7808 */ /* 0x000fe40005000000 */
[----:B------:R-:W-:-:S04]  /*1ee0*/  FMNMX R46, R121, R44, !PT ;  /* 0x0000002c792e7209 */ /* 0x000fc80007800000 */
[----:B------:R-:W-:Y:S01]  /*1ef0*/  FMNMX R52, R123, R46, !PT ;  /* 0x0000002e7b347209 */ /* 0x000fe20007800000 */
[----:B------:R-:W-:-:S04]  /*1f00*/  FADD R46, R31, -R41 ;  /* 0x800000291f2e7221 */ /* 0x000fc80000000000 */
[----:B------:R-:W0:Y:S01]  /*1f10*/  SHFL.BFLY PT, R31, R52, 0x2, 0x1f ;  /* 0x0c401f00341f7f89 */ /* 0x000e2200000e0000 */
[--C-:B------:R-:W-:Y:S01]  /*1f20*/  FADD R38, R38, -R41.reuse ;  /* 0x8000002926267221 */ /* 0x100fe20000000000 */
[----:B------:R-:W-:-:S03]  /*1f30*/  FADD R47, R47, -R41 ;  /* 0x800000292f2f7221 */ /* 0x000fc60000000000 */
[----:B------:R-:W-:Y:S01]  /*1f40*/  FMUL R49, R38, 1.4426950216293334961 ;  /* 0x3fb8aa3b26317820 */ /* 0x000fe20000400000 */
[----:B------:R-:W-:Y:S01]  /*1f50*/  FADD R38, R43, -R41 ;  /* 0x800000292b267221 */ /* 0x000fe20000000000 */
[----:B------:R-:W-:-:S03]  /*1f60*/  FMUL R48, R47, 1.4426950216293334961 ;  /* 0x3fb8aa3b2f307820 */ /* 0x000fc60000400000 */
[----:B------:R-:W-:Y:S01]  /*1f70*/  FMUL R98, R38, 1.4426950216293334961 ;  /* 0x3fb8aa3b26627820 */ /* 0x000fe20000400000 */
[--C-:B------:R-:W-:Y:S01]  /*1f80*/  FADD R38, R42, -R41.reuse ;  /* 0x800000292a267221 */ /* 0x100fe20000000000 */
[----:B------:R1:W-:Y:S03]  /*1f90*/  MUFU.EX2 R44, R48 ;  /* 0x00000030002c7308 */ /* 0x0003e60000000800 */
[----:B-1----:R-:W-:Y:S01]  /*1fa0*/  FMUL R48, R38, 1.4426950216293334961 ;  /* 0x3fb8aa3b26307820 */ /* 0x002fe20000400000 */
[----:B0-----:R-:W-:Y:S01]  /*1fb0*/  FMNMX R31, R52, R31, !PT ;  /* 0x0000001f341f7209 */ /* 0x001fe20007800000 */
[----:B------:R-:W-:-:S04]  /*1fc0*/  FADD R38, R26, -R41 ;  /* 0x800000291a267221 */ /* 0x000fc80000000000 */
[----:B------:R-:W0:Y:S01]  /*1fd0*/  SHFL.BFLY PT, R26, R31, 0x1, 0x1f ;  /* 0x0c201f001f1a7f89 */ /* 0x000e2200000e0000 */
[--C-:B------:R-:W-:Y:S01]  /*1fe0*/  FADD R39, R39, -R41.reuse ;  /* 0x8000002927277221 */ /* 0x100fe20000000000 */
[----:B------:R-:W-:-:S03]  /*1ff0*/  FADD R54, R54, -R41 ;  /* 0x8000002936367221 */ /* 0x000fc60000000000 */
[----:B------:R-:W-:-:S04]  /*2000*/  FMUL R39, R39, 1.4426950216293334961 ;  /* 0x3fb8aa3b27277820 */ /* 0x000fc80000400000 */
[----:B------:R1:W-:Y:S01]  /*2010*/  MUFU.EX2 R53, R39 ;  /* 0x0000002700357308 */ /* 0x0003e20000000800 */
[----:B--2---:R-:W-:Y:S01]  /*2020*/  STS.U16 [R92+UR13+0x2000], R107 ;  /* 0x0020006b5c007988 */ /* 0x004fe2000800040d */
[----:B-1----:R-:W-:Y:S01]  /*2030*/  FMUL R39, R54, 1.4426950216293334961 ;  /* 0x3fb8aa3b36277820 */ /* 0x002fe20000400000 */
[----:B0-----:R-:W-:-:S04]  /*2040*/  FMNMX R26, R31, R26, !PT ;  /* 0x0000001a1f1a7209 */ /* 0x001fc80007800000 */
[----:B------:R-:W-:Y:S01]  /*2050*/  FMNMX R54, R26, R93, !PT ;  /* 0x0000005d1a367209 */ /* 0x000fe20007800000 */
[----:B----4-:R-:W-:Y:S04]  /*2060*/  STS.U16 [R92+UR13+0x2400], R113 ;  /* 0x002400715c007988 */ /* 0x010fe8000800040d */
[----:B---3--:R-:W-:Y:S01]  /*2070*/  STS.U16 [R92+UR13+0x2800], R99 ;  /* 0x002800635c007988 */ /* 0x008fe2000800040d */
[----:B------:R-:W-:-:S03]  /*2080*/  FADD R24, R24, -R54 ;  /* 0x8000003618187221 */ /* 0x000fc60000000000 */
[----:B------:R-:W-:Y:S04]  /*2090*/  STS.U16 [R92+UR13+0x2c00], R103 ;  /* 0x002c00675c007988 */ /* 0x000fe8000800040d */
[----:B------:R-:W-:Y:S04]  /*20a0*/  STS.U16 [R4+UR13+0x2200], R109 ;  /* 0x0022006d04007988 */ /* 0x000fe8000800040d */
[----:B-----5:R-:W-:Y:S04]  /*20b0*/  STS.U16 [R4+UR13+0x2600], R97 ;  /* 0x0026006104007988 */ /* 0x020fe8000800040d */
[----:B------:R-:W-:Y:S04]  /*20c0*/  STS.U16 [R4+UR13+0x2a00], R101 ;  /* 0x002a006504007988 */ /* 0x000fe8000800040d */
[----:B------:R0:W-:Y:S01]  /*20d0*/  STS.U16 [R4+UR13+0x2e00], R35 ;  /* 0x002e002304007988 */ /* 0x0001e2000800040d */
[----:B------:R-:W-:Y:S01]  /*20e0*/  FADD R25, R25, -R54 ;  /* 0x8000003619197221 */ /* 0x000fe20000000000 */
[----:B------:R1:W-:Y:S06]  /*20f0*/  MEMBAR.ALL.CTA ;  /* 0x0000000000007992 */ /* 0x0003ec0000008000 */
[----:B-1----:R-:W1:Y:S01]  /*2100*/  FENCE.VIEW.ASYNC.S ;  /* 0x00000000000073c6 */ /* 0x002e620000000000 */
[----:B------:R-:W-:Y:S01]  /*2110*/  FMUL R24, R24, 1.4426950216293334961 ;  /* 0x3fb8aa3b18187820 */ /* 0x000fe20000400000 */
[----:B------:R-:W-:-:S03]  /*2120*/  FMUL R25, R25, 1.4426950216293334961 ;  /* 0x3fb8aa3b19197820 */ /* 0x000fc60000400000 */
[----:B------:R2:W-:Y:S01]  /*2130*/  MUFU.EX2 R100, R24 ;  /* 0x0000001800647308 */ /* 0x0005e20000000800 */
[----:B------:R-:W-:Y:S01]  /*2140*/  FADD R111, R111, -R41 ;  /* 0x800000296f6f7221 */ /* 0x000fe20000000000 */
[----:B--2---:R-:W-:-:S06]  /*2150*/  FADD R24, R96, -R54 ;  /* 0x8000003660187221 */ /* 0x004fcc0000000000 */
[----:B------:R-:W-:Y:S01]  /*2160*/  MUFU.EX2 R42, R98 ;  /* 0x00000062002a7308 */ /* 0x000fe20000000800 */
[--C-:B------:R-:W-:Y:S01]  /*2170*/  FADD R110, R110, -R41.reuse ;  /* 0x800000296e6e7221 */ /* 0x100fe20000000000 */
[----:B------:R-:W-:-:S06]  /*2180*/  FADD R50, R50, -R41 ;  /* 0x8000002932327221 */ /* 0x000fcc0000000000 */
[----:B------:R2:W-:Y:S01]  /*2190*/  MUFU.EX2 R98, R25 ;  /* 0x0000001900627308 */ /* 0x0005e20000000800 */
[----:B------:R-:W-:Y:S01]  /*21a0*/  FADD R51, R51, -R41 ;  /* 0x8000002933337221 */ /* 0x000fe20000000000 */
[----:B------:R-:W-:Y:S01]  /*21b0*/  FADD R26, -R41, R2 ;  /* 0x00000002291a7221 */ /* 0x000fe20000000100 */
[--C-:B------:R-:W-:Y:S01]  /*21c0*/  FADD R123, R123, -R54.reuse ;  /* 0x800000367b7b7221 */ /* 0x100fe20000000000 */
[----:B--2---:R-:W-:Y:S01]  /*21d0*/  FMUL R25, R24, 1.4426950216293334961 ;  /* 0x3fb8aa3b18197820 */ /* 0x004fe20000400000 */
[----:B------:R-:W-:-:S03]  /*21e0*/  FADD R24, R115, -R54 ;  /* 0x8000003673187221 */ /* 0x000fc60000000000 */
[----:B------:R2:W-:Y:S01]  /*21f0*/  MUFU.EX2 R115, R25 ;  /* 0x0000001900737308 */ /* 0x0005e20000000800 */
[----:B------:R-:W-:Y:S01]  /*2200*/  FMUL R116, R24, 1.4426950216293334961 ;  /* 0x3fb8aa3b18747820 */ /* 0x000fe20000400000 */
[----:B------:R-:W-:Y:S01]  /*2210*/  FMUL R111, R111, 1.4426950216293334961 ;  /* 0x3fb8aa3b6f6f7820 */ /* 0x000fe20000400000 */
[--C-:B------:R-:W-:Y:S01]  /*2220*/  FADD R34, R34, -R41.reuse ;  /* 0x8000002922227221 */ /* 0x100fe20000000000 */
[----:B------:R-:W-:Y:S01]  /*2230*/  FADD R31, R55, -R41 ;  /* 0x80000029371f7221 */ /* 0x000fe20000000000 */
[--C-:B------:R-:W-:Y:S01]  /*2240*/  FADD R28, R28, -R54.reuse ;  /* 0x800000361c1c7221 */ /* 0x100fe20000000000 */
[--C-:B------:R-:W-:Y:S01]  /*2250*/  FADD R29, R29, -R54.reuse ;  /* 0x800000361d1d7221 */ /* 0x100fe20000000000 */
[--C-:B------:R-:W-:Y:S01]  /*2260*/  FADD R32, R32, -R54.reuse ;  /* 0x8000003620207221 */ /* 0x100fe20000000000 */
[----:B--2---:R-:W-:Y:S01]  /*2270*/  FADD R25, -R54, R93 ;  /* 0x0000005d36197221 */ /* 0x004fe20000000100 */
[--C-:B------:R-:W-:Y:S01]  /*2280*/  FADD R33, R33, -R54.reuse ;  /* 0x8000003621217221 */ /* 0x100fe20000000000 */
[--C-:B------:R-:W-:Y:S01]  /*2290*/  FADD R36, R36, -R54.reuse ;  /* 0x8000003624247221 */ /* 0x100fe20000000000 */
[--C-:B------:R-:W-:Y:S01]  /*22a0*/  FADD R27, R27, -R54.reuse ;  /* 0x800000361b1b7221 */ /* 0x100fe20000000000 */
[--C-:B------:R-:W-:Y:S01]  /*22b0*/  FADD R37, R37, -R54.reuse ;  /* 0x8000003625257221 */ /* 0x100fe20000000000 */
[--C-:B------:R-:W-:Y:S01]  /*22c0*/  FADD R30, R30, -R54.reuse ;  /* 0x800000361e1e7221 */ /* 0x100fe20000000000 */
[--C-:B------:R-:W-:Y:S01]  /*22d0*/  FADD R119, R119, -R54.reuse ;  /* 0x8000003677777221 */ /* 0x100fe20000000000 */
[--C-:B------:R-:W-:Y:S01]  /*22e0*/  FADD R24, R117, -R54.reuse ;  /* 0x8000003675187221 */ /* 0x100fe20000000000 */
[----:B------:R-:W-:Y:S01]  /*22f0*/  FADD R121, R121, -R54 ;  /* 0x8000003679797221 */ /* 0x000fe20000000000 */
[----:B------:R-:W-:Y:S01]  /*2300*/  FMUL R45, R45, 1.4426950216293334961 ;  /* 0x3fb8aa3b2d2d7820 */ /* 0x000fe20000400000 */
        /* <DEDUP_REMOVED lines=21> */
[----:B------:R-:W-:Y:S08]  /*2460*/  MUFU.EX2 R43, R111 ;  /* 0x0000006f002b7308 */ /* 0x000ff00000000800 */
[----:B------:R-:W2:Y:S08]  /*2470*/  MUFU.EX2 R111, R26 ;  /* 0x0000001a006f7308 */ /* 0x000eb00000000800 */
[----:B------:R-:W3:Y:S08]  /*2480*/  MUFU.EX2 R120, R25 ;  /* 0x0000001900787308 */ /* 0x000ef00000000800 */
[----:B------:R-:W-:Y:S08]  /*2490*/  MUFU.EX2 R40, R40 ;  /* 0x0000002800287308 */ /* 0x000ff00000000800 */
[----:B------:R-:W4:Y:S08]  /*24a0*/  MUFU.EX2 R45, R45 ;  /* 0x0000002d002d7308 */ /* 0x000f300000000800 */
[----:B------:R-:W5:Y:S08]  /*24b0*/  MUFU.EX2 R47, R47 ;  /* 0x0000002f002f7308 */ /* 0x000f700000000800 */
[----:B------:R-:W-:Y:S08]  /*24c0*/  MUFU.EX2 R46, R46 ;  /* 0x0000002e002e7308 */ /* 0x000ff00000000800 */
        /* <DEDUP_REMOVED lines=8> */
[----:B------:R-:W0:Y:S08]  /*2550*/  MUFU.EX2 R125, R28 ;  /* 0x0000001c007d7308 */ /* 0x000e300000000800 */
[----:B------:R-:W1:Y:S08]  /*2560*/  MUFU.EX2 R102, R29 ;  /* 0x0000001d00667308 */ /* 0x000e700000000800 */
[----:B------:R-:W-:Y:S08]  /*2570*/  MUFU.EX2 R106, R32 ;  /* 0x00000020006a7308 */ /* 0x000ff00000000800 */
[----:B------:R-:W1:Y:S08]  /*2580*/  MUFU.EX2 R108, R33 ;  /* 0x00000021006c7308 */ /* 0x000e700000000800 */
[----:B------:R-:W-:Y:S08]  /*2590*/  MUFU.EX2 R110, R36 ;  /* 0x00000024006e7308 */ /* 0x000ff00000000800 */
[----:B------:R5:W1:Y:S08]  /*25a0*/  MUFU.EX2 R112, R27 ;  /* 0x0000001b00707308 */ /* 0x000a700000000800 */
[----:B------:R-:W-:Y:S08]  /*25b0*/  MUFU.EX2 R114, R37 ;  /* 0x0000002500727308 */ /* 0x000ff00000000800 */
[----:B------:R-:W1:Y:S08]  /*25c0*/  MUFU.EX2 R96, R30 ;  /* 0x0000001e00607308 */ /* 0x000e700000000800 */
[----:B------:R-:W1:Y:S08]  /*25d0*/  MUFU.EX2 R116, R116 ;  /* 0x0000007400747308 */ /* 0x000e700000000800 */
[----:B------:R-:W-:Y:S08]  /*25e0*/  MUFU.EX2 R117, R119 ;  /* 0x0000007700757308 */ /* 0x000ff00000000800 */
[----:B------:R0:W1:Y:S08]  /*25f0*/  MUFU.EX2 R118, R24 ;  /* 0x0000001800767308 */ /* 0x0000700000000800 */
[----:B------:R-:W-:Y:S08]  /*2600*/  MUFU.EX2 R93, R121 ;  /* 0x00000079005d7308 */ /* 0x000ff00000000800 */
[----:B------:R-:W1:Y:S01]  /*2610*/  MUFU.EX2 R122, R122 ;  /* 0x0000007a007a7308 */ /* 0x000e620000000800 */
[-C--:B--2---:R-:W-:Y:S01]  /*2620*/  FMUL R58, R58, R111.reuse ;  /* 0x0000006f3a3a7220 */ /* 0x084fe20000400000 */
[-C--:B------:R-:W-:Y:S01]  /*2630*/  FMUL R59, R59, R111.reuse ;  /* 0x0000006f3b3b7220 */ /* 0x080fe20000400000 */
[-C--:B------:R-:W-:Y:S01]  /*2640*/  FMUL R62, R62, R111.reuse ;  /* 0x0000006f3e3e7220 */ /* 0x080fe20000400000 */
[-C--:B------:R-:W-:Y:S01]  /*2650*/  FMUL R63, R63, R111.reuse ;  /* 0x0000006f3f3f7220 */ /* 0x080fe20000400000 */
[-C--:B------:R-:W-:Y:S01]  /*2660*/  FMUL R66, R66, R111.reuse ;  /* 0x0000006f42427220 */ /* 0x080fe20000400000 */
[-C--:B------:R-:W-:Y:S01]  /*2670*/  FMUL R67, R67, R111.reuse ;  /* 0x0000006f43437220 */ /* 0x080fe20000400000 */
[-C--:B------:R-:W-:Y:S01]  /*2680*/  FMUL R70, R70, R111.reuse ;  /* 0x0000006f46467220 */ /* 0x080fe20000400000 */
[----:B------:R-:W-:Y:S01]  /*2690*/  FMUL R71, R71, R111 ;  /* 0x0000006f47477220 */ /* 0x000fe20000400000 */
[-C--:B---3--:R-:W-:Y:S01]  /*26a0*/  FMUL R56, R56, R120.reuse ;  /* 0x0000007838387220 */ /* 0x088fe20000400000 */
[-C--:B------:R-:W-:Y:S01]  /*26b0*/  FMUL R57, R57, R120.reuse ;  /* 0x0000007839397220 */ /* 0x080fe20000400000 */
[-C--:B------:R-:W-:Y:S01]  /*26c0*/  FMUL R60, R60, R120.reuse ;  /* 0x000000783c3c7220 */ /* 0x080fe20000400000 */
[-C--:B------:R-:W-:Y:S01]  /*26d0*/  FMUL R61, R61, R120.reuse ;  /* 0x000000783d3d7220 */ /* 0x080fe20000400000 */
[-C--:B------:R-:W-:Y:S01]  /*26e0*/  FMUL R64, R64, R120.reuse ;  /* 0x0000007840407220 */ /* 0x080fe20000400000 */
[-C--:B------:R-:W-:Y:S01]  /*26f0*/  FMUL R65, R65, R120.reuse ;  /* 0x0000007841417220 */ /* 0x080fe20000400000 */
[-C--:B------:R-:W-:Y:S01]  /*2700*/  FMUL R68, R68, R120.reuse ;  /* 0x0000007844447220 */ /* 0x080fe20000400000 */
[----:B------:R-:W-:Y:S01]  /*2710*/  FMUL R69, R69, R120 ;  /* 0x0000007845457220 */ /* 0x000fe20000400000 */
[----:B----4-:R-:W-:-:S02]  /*2720*/  F2FP.F16.F32.PACK_AB R25, R45, R40 ;  /* 0x000000282d19723e */ /* 0x010fc400000000ff */
[----:B-----5:R-:W-:Y:S02]  /*2730*/  F2FP.F16.F32.PACK_AB R27, R47, R44 ;  /* 0x0000002c2f1b723e */ /* 0x020fe400000000ff */
[----:B0-----:R-:W-:Y:S02]  /*2740*/  F2FP.F16.F32.PACK_AB R24, R125, R98 ;  /* 0x000000627d18723e */ /* 0x001fe400000000ff */
[----:B-1----:R-:W-:Y:S02]  /*2750*/  F2FP.F16.F32.PACK_AB R26, R102, R100 ;  /* 0x00000064661a723e */ /* 0x002fe400000000ff */
[----:B------:R-:W-:Y:S02]  /*2760*/  F2FP.F16.F32.PACK_AB R28, R108, R106 ;  /* 0x0000006a6c1c723e */ /* 0x000fe400000000ff */
[----:B------:R-:W-:Y:S02]  /*2770*/  F2FP.F16.F32.PACK_AB R29, R49, R46 ;  /* 0x0000002e311d723e */ /* 0x000fe400000000ff */
[----:B------:R-:W-:-:S02]  /*2780*/  F2FP.F16.F32.PACK_AB R30, R112, R110 ;  /* 0x0000006e701e723e */ /* 0x000fc400000000ff */
[----:B------:R-:W-:Y:S02]  /*2790*/  F2FP.F16.F32.PACK_AB R31, R42, R43 ;  /* 0x0000002b2a1f723e */ /* 0x000fe400000000ff */
[----:B------:R-:W-:Y:S02]  /*27a0*/  F2FP.F16.F32.PACK_AB R32, R96, R114 ;  /* 0x000000726020723e */ /* 0x000fe400000000ff */
[----:B------:R-:W-:Y:S02]  /*27b0*/  F2FP.F16.F32.PACK_AB R33, R53, R48 ;  /* 0x000000303521723e */ /* 0x000fe400000000ff */
[----:B------:R-:W-:Y:S02]  /*27c0*/  F2FP.F16.F32.PACK_AB R34, R116, R115 ;  /* 0x000000737422723e */ /* 0x000fe400000000ff */
[----:B------:R-:W-:Y:S02]  /*27d0*/  F2FP.F16.F32.PACK_AB R35, R105, R52 ;  /* 0x000000346923723e */ /* 0x000fe400000000ff */
[----:B------:R-:W-:-:S02]  /*27e0*/  F2FP.F16.F32.PACK_AB R36, R118, R117 ;  /* 0x000000757624723e */ /* 0x000fc400000000ff */
[----:B------:R-:W-:Y:S02]  /*27f0*/  F2FP.F16.F32.PACK_AB R37, R51, R50 ;  /* 0x000000323325723e */ /* 0x000fe400000000ff */
[----:B------:R-:W-:Y:S02]  /*2800*/  F2FP.F16.F32.PACK_AB R38, R122, R93 ;  /* 0x0000005d7a26723e */ /* 0x000fe400000000ff */
[----:B------:R-:W-:Y:S01]  /*2810*/  F2FP.F16.F32.PACK_AB R39, R2, R55 ;  /* 0x000000370227723e */ /* 0x000fe200000000ff */
[----:B------:R-:W-:Y:S06]  /*2820*/  BAR.SYNC.DEFER_BLOCKING 0x0 ;  /* 0x0000000000007b1d */ /* 0x000fec0000010000 */
[----:B------:R-:W-:Y:S01]  /*2830*/  UMOV UR14, UR6 ;  /* 0x00000006000e7c82 */ /* 0x000fe20008000000 */
[----:B------:R-:W-:Y:S01]  /*2840*/  UMOV UR15, 0x40000040 ;  /* 0x40000040000f7882 */ /* 0x000fe20000000000 */
[----:B------:R-:W-:-:S06]  /*2850*/  WARPGROUP.ARRIVE ;  /* 0x00000000000079c5 */ /* 0x000fcc0000000000 */
[----:B------:R-:W-:Y:S01]  /*2860*/  HGMMA.64x32x16.F32 R56, R24, gdesc[UR12], R56 ;  /* 0x0060000c18387df0 */ /* 0x000fe20008700838 */
[----:B------:R-:W-:Y:S01]  /*2870*/  FADD R45, R40, R45 ;  /* 0x0000002d282d7221 */ /* 0x000fe20000000000 */
[----:B------:R-:W-:-:S03]  /*2880*/  FADD R125, R98, R125 ;  /* 0x0000007d627d7221 */ /* 0x000fc60000000000 */
[----:B------:R-:W-:Y:S01]  /*2890*/  FADD R44, R44, R45 ;  /* 0x0000002d2c2c7221 */ /* 0x000fe20000000000 */
[----:B------:R-:W-:Y:S01]  /*28a0*/  FADD R125, R100, R125 ;  /* 0x0000007d647d7221 */ /* 0x000fe20000000000 */
[----:B------:R-:W-:Y:S02]  /*28b0*/  HGMMA.64x32x16.F32 R56, R28, gdesc[UR16], R56 ;  /* 0x006000101c387df0 */ /* 0x000fe40008700838 */
[----:B------:R-:W-:Y:S01]  /*28c0*/  FADD R47, R47, R44 ;  /* 0x0000002c2f2f7221 */ /* 0x000fe20000000000 */
[----:B------:R-:W-:-:S03]  /*28d0*/  FADD R125, R102, R125 ;  /* 0x0000007d667d7221 */ /* 0x000fc60000000000 */
        /* <DEDUP_REMOVED lines=13> */
[----:B------:R-:W-:Y:S01]  /*29b0*/  HGMMA.64x32x16.F32 R56, R32, gdesc[UR20], R56 ;  /* 0x0060001420387df0 */ /* 0x000fe20008700838 */
[----:B------:R-:W-:Y:S02]  /*29c0*/  FADD R115, R115, R96 ;  /* 0x0000006073737221 */ /* 0x000fe40000000000 */
[----:B------:R-:W-:Y:S02]  /*29d0*/  FADD R105, R105, R52 ;  /* 0x0000003469697221 */ /* 0x000fe40000000000 */
[----:B------:R-:W-:Y:S02]  /*29e0*/  FADD R116, R116, R115 ;  /* 0x0000007374747221 */ /* 0x000fe40000000000 */
[----:B------:R-:W-:Y:S02]  /*29f0*/  FADD R50, R50, R105 ;  /* 0x0000006932327221 */ /* 0x000fe40000000000 */
[----:B------:R-:W-:-:S02]  /*2a00*/  FADD R117, R117, R116 ;  /* 0x0000007475757221 */ /* 0x000fc40000000000 */
[----:B------:R-:W-:Y:S02]  /*2a10*/  FADD R50, R51, R50 ;  /* 0x0000003233327221 */ /* 0x000fe40000000000 */
[----:B------:R-:W-:Y:S02]  /*2a20*/  FADD R118, R118, R117 ;  /* 0x0000007576767221 */ /* 0x000fe40000000000 */
[----:B------:R-:W-:Y:S02]  /*2a30*/  FADD R55, R55, R50 ;  /* 0x0000003237377221 */ /* 0x000fe40000000000 */
[----:B------:R-:W-:Y:S02]  /*2a40*/  FADD R93, R93, R118 ;  /* 0x000000765d5d7221 */ /* 0x000fe40000000000 */
[----:B------:R-:W-:Y:S02]  /*2a50*/  FADD R55, R2, R55 ;  /* 0x0000003702377221 */ /* 0x000fe40000000000 */
[----:B------:R-:W-:-:S03]  /*2a60*/  FADD R93, R122, R93 ;  /* 0x0000005d7a5d7221 */ /* 0x000fc60000000000 */
[----:B------:R-:W0:Y:S04]  /*2a70*/  SHFL.BFLY PT, R40, R55, 0x2, 0x1f ;  /* 0x0c401f0037287f89 */ /* 0x000e2800000e0000 */
[----:B------:R-:W1:Y:S01]  /*2a80*/  SHFL.BFLY PT, R2, R93, 0x2, 0x1f ;  /* 0x0c401f005d027f89 */ /* 0x000e6200000e0000 */
[----:B------:R-:W-:Y:S01]  /*2a90*/  HGMMA.64x32x16.F32 R56, R36, gdesc[UR24], R56, gsb0 ;  /* 0x0060001824387df0 */ /* 0x000fe20008000838 */
[----:B0-----:R-:W-:Y:S01]  /*2aa0*/  FADD R40, R55, R40 ;  /* 0x0000002837287221 */ /* 0x001fe20000000000 */
[----:B-1----:R-:W-:Y:S01]  /*2ab0*/  FADD R2, R93, R2 ;  /* 0x000000025d027221 */ /* 0x002fe20000000000 */
[----:B------:R-:W-:-:S03]  /*2ac0*/  UIADD3 UR4, UP0, UR4, 0x40, URZ ;  /* 0x0000004004047890 */ /* 0x000fc6000ff1e03f */
[----:B------:R-:W0:Y:S01]  /*2ad0*/  SHFL.BFLY PT, R45, R40, 0x1, 0x1f ;  /* 0x0c201f00282d7f89 */ /* 0x000e2200000e0000 */
[----:B------:R-:W-:-:S03]  /*2ae0*/  UIADD3.X UR5, URZ, UR5, URZ, UP0, !UPT ;  /* 0x000000053f057290 */ /* 0x000fc600087fe43f */
[----:B------:R-:W1:Y:S01]  /*2af0*/  SHFL.BFLY PT, R43, R2, 0x1, 0x1f ;  /* 0x0c201f00022b7f89 */ /* 0x000e6200000e0000 */
[----:B------:R-:W-:Y:S02]  /*2b00*/  ISETP.LE.U32.AND P0, PT, R104, UR4, PT ;  /* 0x0000000468007c0c */ /* 0x000fe4000bf03070 */
[----:B------:R-:W-:-:S05]  /*2b10*/  IMAD.U32 R44, RZ, RZ, UR5 ;  /* 0x00000005ff2c7e24 */ /* 0x000fca000f8e00ff */
[----:B------:R-:W-:Y:S01]  /*2b20*/  ISETP.GE.U32.AND.EX P0, PT, R44, RZ, PT, P0 ;  /* 0x000000ff2c00720c */ /* 0x000fe20003f06100 */
[----:B------:R-:W-:Y:S02]  /*2b30*/  IMAD R87, R3, 0x40, R87 ;  /* 0x0000004003577824 */ /* 0x000fe400078e0257 */
[----:B------:R-:W-:Y:S02]  /*2b40*/  IMAD R89, R5, 0x40, R89 ;  /* 0x0000004005597824 */ /* 0x000fe400078e0259 */
[----:B------:R-:W-:Y:S02]  /*2b50*/  IMAD.MOV.U32 R93, RZ, RZ, R54 ;  /* 0x000000ffff5d7224 */ /* 0x000fe400078e0036 */
[----:B0-----:R-:W-:Y:S01]  /*2b60*/  FADD R42, R40, R45 ;  /* 0x0000002d282a7221 */ /* 0x001fe20000000000 */
[----:B-1----:R-:W-:-:S03]  /*2b70*/  FADD R43, R2, R43 ;  /* 0x0000002b022b7221 */ /* 0x002fc60000000000 */
[----:B------:R-:W-:Y:S01]  /*2b80*/  FFMA R94, R111, R94, R42 ;  /* 0x0000005e6f5e7223 */ /* 0x000fe2000000002a */
[----:B------:R-:W-:Y:S02]  /*2b90*/  IMAD.MOV.U32 R2, RZ, RZ, R41 ;  /* 0x000000ffff027224 */ /* 0x000fe400078e0029 */
[----:B------:R-:W-:Y:S01]  /*2ba0*/  FFMA R95, R120, R95, R43 ;  /* 0x0000005f785f7223 */ /* 0x000fe2000000002b */
[----:B------:R-:W-:Y:S02]  /*2bb0*/  WARPGROUP.DEPBAR.LE gsb0, 0x0 ;  /* 0x00008000000079c5 */ /* 0x000fe40000010000 */
[----:B------:R-:W-:Y:S05]  /*2bc0*/  @!P0 BRA `(.L_x_1) ;  /* 0xffffffe000f08947 */ /* 0x000fea000383ffff */
.L_x_0:
[----:B------:R-:W-:Y:S01]  /*2bd0*/  FMUL R2, R71, 0.25 ;  /* 0x3e80000047027820 */ /* 0x000fe20000400000 */
[----:B------:R-:W-:Y:S01]  /*2be0*/  FSETP.GT.AND P0, PT, |R94|, 8.50705917302346158658e+37, PT ;  /* 0x7e8000005e00780b */ /* 0x000fe20003f04200 */
[----:B------:R-:W-:Y:S01]  /*2bf0*/  FMUL R5, R62, 0.25 ;  /* 0x3e8000003e057820 */ /* 0x000fe20000400000 */
[----:B------:R-:W-:Y:S01]  /*2c00*/  FSETP.GT.AND P1, PT, |R95|, 8.50705917302346158658e+37, PT ;  /* 0x7e8000005f00780b */ /* 0x000fe20003f24200 */
[----:B------:R-:W-:Y:S01]  /*2c10*/  FMUL R3, R70, 0.25 ;  /* 0x3e80000046037820 */ /* 0x000fe20000400000 */
[----:B------:R-:W-:Y:S01]  /*2c20*/  FSEL R10, R2, R71, P0 ;  /* 0x00000047020a7208 */ /* 0x000fe20000000000 */
[----:B------:R-:W-:Y:S01]  /*2c30*/  FMUL R2, R63, 0.25 ;  /* 0x3e8000003f027820 */ /* 0x000fe20000400000 */
[----:B------:R-:W-:Y:S01]  /*2c40*/  FSEL R62, R5, R62, P0 ;  /* 0x0000003e053e7208 */ /* 0x000fe20000000000 */
[----:B------:R-:W-:Y:S01]  /*2c50*/  FMUL R5, R58, 0.25 ;  /* 0x3e8000003a057820 */ /* 0x000fe20000400000 */
[----:B-1----:R-:W-:Y:S01]  /*2c60*/  FMUL R4, R67, 0.25 ;  /* 0x3e80000043047820 */ /* 0x002fe20000400000 */
[----:B------:R-:W-:Y:S01]  /*2c70*/  FSEL R70, R3, R70, P0 ;  /* 0x0000004603467208 */ /* 0x000fe20000000000 */
[----:B------:R-:W-:Y:S01]  /*2c80*/  FMUL R3, R66, 0.25 ;  /* 0x3e80000042037820 */ /* 0x000fe20000400000 */
        /* <DEDUP_REMOVED lines=9> */
[----:B------:R-:W0:Y:S01]  /*2d20*/  LDC R12, c[0x0][0x278] ;  /* 0x00009e00ff0c7b82 */ /* 0x000e220000000800 */
[----:B------:R-:W-:Y:S01]  /*2d30*/  LOP3.LUT R5, R0, 0x7, RZ, 0xc0, !PT ;  /* 0x0000000700057812 */ /* 0x000fe200078ec0ff */
[----:B------:R-:W-:Y:S01]  /*2d40*/  ULDC.64 UR4, c[0x0][0x270] ;  /* 0x00009c0000047ab9 */ /* 0x000fe20000000a00 */
[----:B------:R-:W-:Y:S01]  /*2d50*/  FSEL R61, R2, R61, P1 ;  /* 0x0000003d023d7208 */ /* 0x000fe20000800000 */
[C---:B------:R-:W-:Y:S01]  /*2d60*/  IMAD.SHL.U32 R2, R0.reuse, 0x8, RZ ;  /* 0x0000000800027824 */ /* 0x040fe200078e00ff */
[----:B------:R-:W-:Y:S01]  /*2d70*/  LEA R6, R5, UR13, 0x4 ;  /* 0x0000000d05067c11 */ /* 0x000fe2000f8e20ff */
[----:B------:R-:W-:Y:S01]  /*2d80*/  UIMAD UR4, UR12, UR4, URZ ;  /* 0x000000040c0472a4 */ /* 0x000fe2000f8e023f */
[----:B------:R-:W-:Y:S01]  /*2d90*/  LOP3.LUT R8, R0, 0x8, RZ, 0xc0, !PT ;  /* 0x0000000800087812 */ /* 0x000fe200078ec0ff */
[----:B------:R-:W1:Y:S01]  /*2da0*/  LDC.64 R50, c[0x0][0x228] ;  /* 0x00008a00ff327b82 */ /* 0x000e620000000a00 */
[----:B------:R-:W-:Y:S01]  /*2db0*/  FSEL R66, R3, R66, P0 ;  /* 0x0000004203427208 */ /* 0x000fe20000000000 */
[----:B------:R-:W-:Y:S01]  /*2dc0*/  FMUL R3, R68, 0.25 ;  /* 0x3e80000044037820 */ /* 0x000fe20000400000 */
[----:B------:R-:W-:Y:S01]  /*2dd0*/  LOP3.LUT R2, R2, 0x780, RZ, 0xc0, !PT ;  /* 0x0000078002027812 */ /* 0x000fe200078ec0ff */
[--C-:B------:R-:W-:Y:S01]  /*2de0*/  IMAD R7, R5, -0x8, R6.reuse ;  /* 0xfffffff805077824 */ /* 0x100fe200078e0206 */
[----:B------:R-:W-:Y:S01]  /*2df0*/  FSEL R24, R4, R59, P0 ;  /* 0x0000003b04187208 */ /* 0x000fe20000000000 */
[----:B------:R-:W-:-:S02]  /*2e00*/  IMAD R5, R8, 0x100, R6 ;  /* 0x0000010008057824 */ /* 0x000fc400078e0206 */
[----:B------:R-:W-:Y:S01]  /*2e10*/  FMUL R4, R65, 0.25 ;  /* 0x3e80000041047820 */ /* 0x000fe20000400000 */
[----:B------:R-:W-:Y:S01]  /*2e20*/  FSEL R15, R3, R68, P1 ;  /* 0x00000044030f7208 */ /* 0x000fe20000800000 */
[----:B------:R-:W-:Y:S01]  /*2e30*/  FMUL R3, R60, 0.25 ;  /* 0x3e8000003c037820 */ /* 0x000fe20000400000 */
[----:B------:R-:W-:Y:S02]  /*2e40*/  IMAD.IADD R14, R2, 0x1, R5 ;  /* 0x00000001020e7824 */ /* 0x000fe400078e0205 */
[----:B------:R-:W-:Y:S01]  /*2e50*/  FMUL R2, R95, 8388608 ;  /* 0x4b0000005f027820 */ /* 0x000fe20000400000 */
[----:B------:R-:W-:Y:S01]  /*2e60*/  FSEL R65, R4, R65, P1 ;  /* 0x0000004104417208 */ /* 0x000fe20000800000 */
[----:B------:R-:W-:Y:S01]  /*2e70*/  FMUL R4, R57, 0.25 ;  /* 0x3e80000039047820 */ /* 0x000fe20000400000 */
[----:B------:R-:W-:Y:S01]  /*2e80*/  BAR.SYNC.DEFER_BLOCKING 0x0 ;  /* 0x0000000000007b1d */ /* 0x000fe20000010000 */
[----:B------:R-:W-:Y:S02]  /*2e90*/  FSETP.GEU.AND P2, PT, R95, 1.175494350822287508e-38, PT ;  /* 0x008000005f00780b */ /* 0x000fe40003f4e000 */
[----:B------:R-:W-:Y:S01]  /*2ea0*/  FSEL R25, R3, R60, P1 ;  /* 0x0000003c03197208 */ /* 0x000fe20000800000 */
[----:B------:R-:W-:Y:S01]  /*2eb0*/  FMUL R3, R56, 0.25 ;  /* 0x3e80000038037820 */ /* 0x000fe20000400000 */
[----:B------:R-:W-:-:S02]  /*2ec0*/  FSEL R26, R2, R95, !P2 ;  /* 0x0000005f021a7208 */ /* 0x000fc40005000000 */
[----:B------:R-:W-:Y:S01]  /*2ed0*/  FSEL R57, R4, R57, P1 ;  /* 0x0000003904397208 */ /* 0x000fe20000800000 */
[----:B------:R-:W-:Y:S01]  /*2ee0*/  IMAD.SHL.U32 R4, R0, 0x4, RZ ;  /* 0x0000000400047824 */ /* 0x000fe200078e00ff */
[----:B------:R-:W-:Y:S01]  /*2ef0*/  FSETP.GEU.AND P4, PT, |R94|, 1.175494350822287508e-38, PT ;  /* 0x008000005e00780b */ /* 0x000fe20003f8e200 */
[----:B------:R-:W-:Y:S01]  /*2f00*/  VIADD R2, R26, 0xc0cafb0d ;  /* 0xc0cafb0d1a027836 */ /* 0x000fe20000000000 */
[----:B------:R-:W-:Y:S01]  /*2f10*/  FSEL R31, R3, R56, P1 ;  /* 0x00000038031f7208 */ /* 0x000fe20000800000 */
[C---:B------:R-:W-:Y:S01]  /*2f20*/  FMUL R3, R94.reuse, 8388608 ;  /* 0x4b0000005e037820 */ /* 0x040fe20000400000 */
[----:B------:R-:W-:Y:S02]  /*2f30*/  FSETP.GEU.AND P3, PT, R94, 1.175494350822287508e-38, PT ;  /* 0x008000005e00780b */ /* 0x000fe40003f6e000 */
[----:B------:R-:W-:Y:S02]  /*2f40*/  LOP3.LUT R4, R4, 0x1c0, RZ, 0xc0, !PT ;  /* 0x000001c004047812 */ /* 0x000fe400078ec0ff */
[----:B------:R-:W-:-:S02]  /*2f50*/  LOP3.LUT R5, R2, 0xff800000, RZ, 0xc0, !PT ;  /* 0xff80000002057812 */ /* 0x000fc400078ec0ff */
[----:B------:R-:W-:Y:S01]  /*2f60*/  FSEL R28, R3, R94, !P3 ;  /* 0x0000005e031c7208 */ /* 0x000fe20005800000 */
[----:B------:R-:W-:Y:S01]  /*2f70*/  @P0 FMUL R94, R94, 0.25 ;  /* 0x3e8000005e5e0820 */ /* 0x000fe20000400000 */
[----:B------:R-:W-:Y:S01]  /*2f80*/  IMAD.IADD R13, R4, 0x1, R7 ;  /* 0x00000001040d7824 */ /* 0x000fe200078e0207 */
[----:B------:R-:W-:Y:S01]  /*2f90*/  FSEL R4, RZ, -23, P2 ;  /* 0xc1b80000ff047808 */ /* 0x000fe20001000000 */
[----:B------:R-:W-:Y:S01]  /*2fa0*/  @!P4 FMUL R10, R10, 16777216 ;  /* 0x4b8000000a0ac820 */ /* 0x000fe20000400000 */
[----:B------:R-:W-:Y:S01]  /*2fb0*/  I2FP.F32.S32 R7, R5 ;  /* 0x0000000500077245 */ /* 0x000fe20000201400 */
[----:B------:R-:W-:Y:S01]  /*2fc0*/  @!P4 FMUL R94, R94, 16777216 ;  /* 0x4b8000005e5ec820 */ /* 0x000fe20000400000 */
[----:B------:R-:W-:Y:S01]  /*2fd0*/  LEA.HI R2, R8, R13, RZ, 0x1f ;  /* 0x0000000d08027211 */ /* 0x000fe200078ff8ff */
[----:B------:R-:W-:Y:S01]  /*2fe0*/  VIADD R3, R28, 0xc0cafb0d ;  /* 0xc0cafb0d1c037836 */ /* 0x000fe20000000000 */
[----:B------:R-:W-:Y:S01]  /*2ff0*/  SHF.R.U32.HI R17, RZ, 0x7, R0 ;  /* 0x00000007ff117819 */ /* 0x000fe20000011600 */
[----:B------:R-:W-:Y:S01]  /*3000*/  FFMA.FTZ R8, R7, 1.1920928955078125e-07, R4 ;  /* 0x3400000007087823 */ /* 0x000fe20000010004 */
[----:B------:R-:W-:Y:S01]  /*3010*/  IMAD.IADD R5, R26, 0x1, -R5 ;  /* 0x000000011a057824 */ /* 0x000fe200078e0a05 */
[----:B------:R-:W2:Y:S01]  /*3020*/  MUFU.RCP R7, R94 ;  /* 0x0000005e00077308 */ /* 0x000ea20000001000 */
[----:B------:R-:W-:Y:S01]  /*3030*/  SGXT.U32 R17, R17, 0x1 ;  /* 0x000000011111781a */ /* 0x000fe20000000000 */
[----:B------:R-:W-:Y:S01]  /*3040*/  @!P4 FMUL R70, R70, 16777216 ;  /* 0x4b8000004646c820 */ /* 0x000fe20000400000 */
[----:B------:R-:W-:Y:S01]  /*3050*/  LOP3.LUT R9, R3, 0xff800000, RZ, 0xc0, !PT ;  /* 0xff80000003097812 */ /* 0x000fe200078ec0ff */
[----:B------:R-:W-:Y:S01]  /*3060*/  FADD R5, R5, -1 ;  /* 0xbf80000005057421 */ /* 0x000fe20000000000 */
[----:B------:R-:W-:Y:S01]  /*3070*/  @!P4 FMUL R18, R18, 16777216 ;  /* 0x4b8000001212c820 */ /* 0x000fe20000400000 */
[----:B0-----:R-:W-:Y:S01]  /*3080*/  IMAD R3, R17, R12, RZ ;  /* 0x0000000c11037224 */ /* 0x001fe200078e02ff */
[----:B------:R-:W-:Y:S01]  /*3090*/  I2FP.F32.S32 R11, R9 ;  /* 0x00000009000b7245 */ /* 0x000fe20000201400 */
[----:B------:R-:W-:-:S02]  /*30a0*/  IMAD.MOV.U32 R17, RZ, RZ, 0x3dc6b27f ;  /* 0x3dc6b27fff117424 */ /* 0x000fc400078e00ff */
[----:B------:R-:W-:Y:S01]  /*30b0*/  @!P4 FMUL R66, R66, 16777216 ;  /* 0x4b8000004242c820 */ /* 0x000fe20000400000 */
[----:B------:R-:W-:Y:S02]  /*30c0*/  IMAD.IADD R9, R28, 0x1, -R9 ;  /* 0x000000011c097824 */ /* 0x000fe400078e0a09 */
[----:B------:R-:W-:Y:S01]  /*30d0*/  @!P4 FMUL R20, R20, 16777216 ;  /* 0x4b8000001414c820 */ /* 0x000fe20000400000 */
[CC--:B------:R-:W-:Y:S01]  /*30e0*/  FFMA.FTZ R4, R5.reuse, R17.reuse, -0.16845393180847167969 ;  /* 0xbe2c7f3005047423 */ /* 0x0c0fe20000010011 */
[----:B------:R-:W-:Y:S01]  /*30f0*/  @!P4 FMUL R62, R62, 16777216 ;  /* 0x4b8000003e3ec820 */ /* 0x000fe20000400000 */
[----:B------:R-:W-:Y:S01]  /*3100*/  @!P4 FMUL R24, R24, 16777216 ;  /* 0x4b8000001818c820 */ /* 0x000fe20000400000 */
[----:B------:R-:W-:Y:S01]  /*3110*/  @!P4 FMUL R58, R58, 16777216 ;  /* 0x4b8000003a3ac820 */ /* 0x000fe20000400000 */
[----:B------:R-:W-:Y:S01]  /*3120*/  FFMA.FTZ R4, R5, R4, 0.1716887056827545166 ;  /* 0x3e2fcf2a05047423 */ /* 0x000fe20000010004 */
[----:B--2---:R-:W-:Y:S01]  /*3130*/  FMUL R16, R7, R10 ;  /* 0x0000000a07107220 */ /* 0x004fe20000400000 */
[----:B------:R-:W-:Y:S01]  /*3140*/  FSETP.GEU.AND P0, PT, |R95|, 1.175494350822287508e-38, PT ;  /* 0x008000005f00780b */ /* 0x000fe20003f0e200 */
[----:B------:R-:W-:Y:S01]  /*3150*/  FADD R10, R9, -1 ;  /* 0xbf800000090a7421 */ /* 0x000fe20000000000 */
[C---:B------:R-:W-:Y:S01]  /*3160*/  FMUL R70, R7.reuse, R70 ;  /* 0x0000004607467220 */ /* 0x040fe20000400000 */
[C---:B------:R-:W-:Y:S01]  /*3170*/  FMUL R19, R7.reuse, R18 ;  /* 0x0000001207137220 */ /* 0x040fe20000400000 */
[C---:B------:R-:W-:Y:S01]  /*3180*/  FMUL R21, R7.reuse, R66 ;  /* 0x0000004207157220 */ /* 0x040fe20000400000 */
[C---:B------:R-:W-:Y:S01]  /*3190*/  FMUL R22, R7.reuse, R20 ;  /* 0x0000001407167220 */ /* 0x040fe20000400000 */
[C---:B------:R-:W-:Y:S01]  /*31a0*/  FMUL R62, R7.reuse, R62 ;  /* 0x0000003e073e7220 */ /* 0x040fe20000400000 */
[C---:B------:R-:W-:Y:S01]  /*31b0*/  FMUL R27, R7.reuse, R24 ;  /* 0x00000018071b7220 */ /* 0x040fe20000400000 */
[----:B------:R-:W-:Y:S01]  /*31c0*/  FMUL R29, R7, R58 ;  /* 0x0000003a071d7220 */ /* 0x000fe20000400000 */
[----:B------:R-:W-:Y:S01]  /*31d0*/  FFMA.FTZ R4, R5, R4, -0.17900948226451873779 ;  /* 0xbe374e4305047423 */ /* 0x000fe20000010004 */
[C---:B------:R-:W-:Y:S01]  /*31e0*/  FFMA.FTZ R7, R10.reuse, R17, -0.16845393180847167969 ;  /* 0xbe2c7f300a077423 */ /* 0x040fe20000010011 */
[----:B------:R-:W-:Y:S01]  /*31f0*/  @P1 FMUL R95, R95, 0.25 ;  /* 0x3e8000005f5f1820 */ /* 0x000fe20000400000 */
[----:B------:R-:W-:Y:S01]  /*3200*/  FSEL R6, RZ, -23, P3 ;  /* 0xc1b80000ff067808 */ /* 0x000fe20001800000 */
[----:B------:R-:W-:Y:S01]  /*3210*/  FFMA.FTZ R4, R5, R4, 0.20512372255325317383 ;  /* 0x3e520bf405047423 */ /* 0x000fe20000010004 */
[C---:B------:R-:W-:Y:S01]  /*3220*/  FFMA.FTZ R7, R10.reuse, R7, 0.1716887056827545166 ;  /* 0x3e2fcf2a0a077423 */ /* 0x040fe20000010007 */
[----:B------:R-:W-:Y:S01]  /*3230*/  @!P0 FMUL R95, R95, 16777216 ;  /* 0x4b8000005f5f8820 */ /* 0x000fe20000400000 */
[----:B------:R-:W-:Y:S01]  /*3240*/  @!P0 FMUL R69, R69, 16777216 ;  /* 0x4b80000045458820 */ /* 0x000fe20000400000 */
[----:B------:R-:W-:Y:S01]  /*3250*/  FFMA.FTZ R4, R5, R4, -0.24046532809734344482 ;  /* 0xbe763c8b05047423 */ /* 0x000fe20000010004 */
[C---:B------:R-:W-:Y:S01]  /*3260*/  FFMA.FTZ R7, R10.reuse, R7, -0.17900948226451873779 ;  /* 0xbe374e430a077423 */ /* 0x040fe20000010007 */
[----:B------:R-:W-:Y:S01]  /*3270*/  FFMA.FTZ R11, R11, 1.1920928955078125e-07, R6 ;  /* 0x340000000b0b7823 */ /* 0x000fe20000010006 */
[----:B------:R-:W-:Y:S01]  /*3280*/  @!P0 FMUL R15, R15, 16777216 ;  /* 0x4b8000000f0f8820 */ /* 0x000fe20000400000 */
[----:B------:R-:W-:Y:S01]  /*3290*/  FFMA.FTZ R4, R5, R4, 0.28857114911079406738 ;  /* 0x3e93bf9905047423 */ /* 0x000fe20000010004 */
[C---:B------:R-:W-:Y:S01]  /*32a0*/  FFMA.FTZ R7, R10.reuse, R7, 0.20512372255325317383 ;  /* 0x3e520bf40a077423 */ /* 0x040fe20000010007 */
[----:B------:R-:W0:Y:S01]  /*32b0*/  MUFU.RCP R6, R95 ;  /* 0x0000005f00067308 */ /* 0x000e220000001000 */
[----:B------:R-:W-:Y:S01]  /*32c0*/  @!P0 FMUL R65, R65, 16777216 ;  /* 0x4b80000041418820 */ /* 0x000fe20000400000 */
[----:B------:R-:W-:Y:S01]  /*32d0*/  FFMA.FTZ R4, R5, R4, -0.36067417263984680176 ;  /* 0xbeb8aa4905047423 */ /* 0x000fe20000010004 */
[C---:B------:R-:W-:Y:S01]  /*32e0*/  FFMA.FTZ R7, R10.reuse, R7, -0.24046532809734344482 ;  /* 0xbe763c8b0a077423 */ /* 0x040fe20000010007 */
[----:B------:R-:W-:Y:S01]  /*32f0*/  @!P0 FMUL R23, R23, 16777216 ;  /* 0x4b80000017178820 */ /* 0x000fe20000400000 */
[----:B------:R-:W-:Y:S01]  /*3300*/  @!P0 FMUL R61, R61, 16777216 ;  /* 0x4b8000003d3d8820 */ /* 0x000fe20000400000 */
[----:B------:R-:W-:Y:S01]  /*3310*/  FFMA.FTZ R4, R5, R4, 0.48089820146560668945 ;  /* 0x3ef6384a05047423 */ /* 0x000fe20000010004 */
[C---:B------:R-:W-:Y:S01]  /*3320*/  FFMA.FTZ R7, R10.reuse, R7, 0.28857114911079406738 ;  /* 0x3e93bf990a077423 */ /* 0x040fe20000010007 */
[----:B------:R-:W-:Y:S01]  /*3330*/  @!P0 FMUL R25, R25, 16777216 ;  /* 0x4b80000019198820 */ /* 0x000fe20000400000 */
[----:B------:R-:W-:Y:S01]  /*3340*/  @!P0 FMUL R31, R31, 16777216 ;  /* 0x4b8000001f1f8820 */ /* 0x000fe20000400000 */
[----:B------:R-:W-:Y:S01]  /*3350*/  FFMA.FTZ R4, R5, R4, -0.72134751081466674805 ;  /* 0xbf38aa3b05047423 */ /* 0x000fe20000010004 */
[----:B------:R-:W-:Y:S01]  /*3360*/  FFMA.FTZ R7, R10, R7, -0.36067417263984680176 ;  /* 0xbeb8aa490a077423 */ /* 0x000fe20000010007 */
[----:B------:R-:W-:Y:S01]  /*3370*/  @!P0 FMUL R57, R57, 16777216 ;  /* 0x4b80000039398820 */ /* 0x000fe20000400000 */
[----:B------:R-:W-:Y:S01]  /*3380*/  ISETP.GE.U32.AND P2, PT, R28, 0x7f800000, PT ;  /* 0x7f8000001c00780c */ /* 0x000fe20003f46070 */
[C---:B------:R-:W-:Y:S01]  /*3390*/  FMUL R4, R5.reuse, R4 ;  /* 0x0000000405047220 */ /* 0x040fe20000400000 */
[----:B------:R-:W-:Y:S01]  /*33a0*/  FFMA.FTZ R7, R10, R7, 0.48089820146560668945 ;  /* 0x3ef6384a0a077423 */ /* 0x000fe20000010007 */
[----:B------:R-:W-:Y:S01]  /*33b0*/  LOP3.LUT R42, R0, 0xff, RZ, 0xc0, !PT ;  /* 0x000000ff002a7812 */ /* 0x000fe200078ec0ff */
[C---:B0-----:R-:W-:Y:S01]  /*33c0*/  FMUL R69, R6.reuse, R69 ;  /* 0x0000004506457220 */ /* 0x041fe20000400000 */
[C---:B------:R-:W-:Y:S01]  /*33d0*/  FMUL R17, R6.reuse, R15 ;  /* 0x0000000f06117220 */ /* 0x040fe20000400000 */
[C---:B------:R-:W-:Y:S01]  /*33e0*/  FMUL R18, R6.reuse, R65 ;  /* 0x0000004106127220 */ /* 0x040fe20000400000 */
[C---:B------:R-:W-:Y:S01]  /*33f0*/  FMUL R20, R6.reuse, R23 ;  /* 0x0000001706147220 */ /* 0x040fe20000400000 */
[C---:B------:R-:W-:Y:S01]  /*3400*/  FMUL R61, R6.reuse, R61 ;  /* 0x0000003d063d7220 */ /* 0x040fe20000400000 */
[C---:B------:R-:W-:Y:S01]  /*3410*/  FMUL R25, R6.reuse, R25 ;  /* 0x0000001906197220 */ /* 0x040fe20000400000 */
[C---:B------:R-:W-:Y:S01]  /*3420*/  FMUL R24, R6.reuse, R31 ;  /* 0x0000001f06187220 */ /* 0x040fe20000400000 */
[C---:B------:R-:W-:Y:S01]  /*3430*/  FMUL R4, R5.reuse, R4 ;  /* 0x0000000405047220 */ /* 0x040fe20000400000 */
[----:B------:R-:W-:Y:S01]  /*3440*/  FMUL R6, R6, R57 ;  /* 0x0000003906067220 */ /* 0x000fe20000400000 */
[----:B------:R-:W-:Y:S01]  /*3450*/  FFMA.FTZ R7, R10, R7, -0.72134751081466674805 ;  /* 0xbf38aa3b0a077423 */ /* 0x000fe20000010007 */
[----:B------:R-:W-:Y:S01]  /*3460*/  LEA R42, R42, UR13, 0x4 ;  /* 0x0000000d2a2a7c11 */ /* 0x000fe2000f8e20ff */
[----:B------:R-:W-:Y:S01]  /*3470*/  FFMA.FTZ R9, R5, 1.4426950216293334961, R4 ;  /* 0x3fb8aa3b05097823 */ /* 0x000fe20000010004 */
[----:B------:R-:W-:Y:S01]  /*3480*/  F2FP.F16.F32.PACK_AB R4, R25, R24 ;  /* 0x000000181904723e */ /* 0x000fe200000000ff */
[----:B------:R-:W-:Y:S01]  /*3490*/  FMUL R15, R10, R7 ;  /* 0x000000070a0f7220 */ /* 0x000fe20000400000 */
[----:B------:R-:W-:Y:S01]  /*34a0*/  F2FP.F16.F32.PACK_AB R5, R61, R6 ;  /* 0x000000063d05723e */ /* 0x000fe200000000ff */
[----:B------:R-:W-:Y:S01]  /*34b0*/  FADD R40, R8, R9 ;  /* 0x0000000908287221 */ /* 0x000fe20000000000 */
[----:B------:R-:W-:Y:S01]  /*34c0*/  F2FP.F16.F32.PACK_AB R6, R62, R29 ;  /* 0x0000001d3e06723e */ /* 0x000fe200000000ff */
[----:B------:R-:W-:Y:S01]  /*34d0*/  FMUL R15, R10, R15 ;  /* 0x0000000f0a0f7220 */ /* 0x000fe20000400000 */
[----:B------:R-:W-:Y:S01]  /*34e0*/  F2FP.F16.F32.PACK_AB R7, R22, R27 ;  /* 0x0000001b1607723e */ /* 0x000fe200000000ff */
[----:B------:R-:W-:Y:S01]  /*34f0*/  IMAD R13, R12, 0x2, R3 ;  /* 0x000000020c0d7824 */ /* 0x000fe200078e0203 */
[----:B------:R-:W-:Y:S01]  /*3500*/  ISETP.GE.U32.AND P1, PT, R26, 0x7f800000, PT ;  /* 0x7f8000001a00780c */ /* 0x000fe20003f26070 */
[----:B------:R-:W-:Y:S01]  /*3510*/  FFMA.FTZ R10, R10, 1.4426950216293334961, R15 ;  /* 0x3fb8aa3b0a0a7823 */ /* 0x000fe2000001000f */
[----:B------:R-:W-:Y:S01]  /*3520*/  IMAD R15, R86, UR5, RZ ;  /* 0x00000005560f7c24 */ /* 0x000fe2000f8e02ff */
[----:B------:R0:W-:Y:S01]  /*3530*/  STSM.16.M88.4 [R14], R4 ;  /* 0x000000040e007844 */ /* 0x0001e20000000200 */
[----:B------:R-:W-:Y:S01]  /*3540*/  USHF.L.U32 UR5, UR4, 0x1, URZ ;  /* 0x0000000104057899 */ /* 0x000fe2000800063f */
[----:B------:R-:W-:Y:S01]  /*3550*/  FADD R46, R11, R10 ;  /* 0x0000000a0b2e7221 */ /* 0x000fe20000000000 */
[----:B------:R-:W-:Y:S01]  /*3560*/  IMAD R33, R12, 0x2, R13 ;  /* 0x000000020c217824 */ /* 0x000fe200078e020d */
[----:B------:R-:W-:-:S02]  /*3570*/  F2FP.F16.F32.PACK_AB R9, R69, R18 ;  /* 0x000000124509723e */ /* 0x000fc400000000ff */
[----:B------:R-:W-:Y:S01]  /*3580*/  F2FP.F16.F32.PACK_AB R10, R70, R21 ;  /* 0x00000015460a723e */ /* 0x000fe200000000ff */
[----:B------:R-:W-:Y:S01]  /*3590*/  IMAD R35, R12, 0x2, R33 ;  /* 0x000000020c237824 */ /* 0x000fe200078e0221 */
[----:B------:R-:W-:Y:S01]  /*35a0*/  F2FP.F16.F32.PACK_AB R11, R16, R19 ;  /* 0x00000013100b723e */ /* 0x000fe200000000ff */
[----:B------:R-:W-:Y:S01]  /*35b0*/  IMAD.HI R16, R15, 0x2, RZ ;  /* 0x000000020f107827 */ /* 0x000fe200078e02ff */
[----:B------:R-:W-:Y:S01]  /*35c0*/  BAR.SYNC.DEFER_BLOCKING 0x0 ;  /* 0x0000000000007b1d */ /* 0x000fe20000010000 */
[----:B------:R-:W-:Y:S02]  /*35d0*/  FSETP.NEU.AND P0, PT, R26, RZ, PT ;  /* 0x000000ff1a00720b */ /* 0x000fe40003f0d000 */
[----:B------:R-:W-:Y:S02]  /*35e0*/  @P1 IMAD.MOV.U32 R8, RZ, RZ, 0x7f800000 ;  /* 0x7f800000ff081424 */ /* 0x000fe400078e00ff */
[----:B------:R-:W-:Y:S02]  /*35f0*/  IMAD R23, R12, 0x2, R35 ;  /* 0x000000020c177824 */ /* 0x000fe400078e0223 */
[----:B0-----:R-:W-:-:S02]  /*3600*/  @P2 IMAD.MOV.U32 R7, RZ, RZ, 0x7f800000 ;  /* 0x7f800000ff072424 */ /* 0x001fc400078e00ff */
[----:B------:R-:W-:Y:S01]  /*3610*/  @P1 FFMA.FTZ R40, R26, R8, +INF ;  /* 0x7f8000001a281423 */ /* 0x000fe20000010008 */
[----:B------:R-:W-:Y:S01]  /*3620*/  IMAD.SHL.U32 R5, R15, 0x2, RZ ;  /* 0x000000020f057824 */ /* 0x000fe200078e00ff */
[----:B------:R-:W-:Y:S01]  /*3630*/  F2FP.F16.F32.PACK_AB R8, R17, R20 ;  /* 0x000000141108723e */ /* 0x000fe200000000ff */
[----:B------:R-:W-:Y:S01]  /*3640*/  @P2 FFMA.FTZ R46, R28, R7, +INF ;  /* 0x7f8000001c2e2423 */ /* 0x000fe20000010007 */
[----:B------:R-:W-:Y:S01]  /*3650*/  IMAD R25, R12, 0x2, R23 ;  /* 0x000000020c197824 */ /* 0x000fe200078e0217 */
[----:B------:R-:W-:Y:S02]  /*3660*/  FSETP.NEU.AND P1, PT, R28, RZ, PT ;  /* 0x000000ff1c00720b */ /* 0x000fe40003f2d000 */
[----:B-1----:R-:W-:Y:S01]  /*3670*/  IADD3 R44, P2, P3, R5, UR5, R50 ;  /* 0x00000005052c7c10 */ /* 0x002fe2000fb5e032 */
[----:B------:R-:W-:Y:S01]  /*3680*/  IMAD R27, R12, 0x2, R25 ;  /* 0x000000020c1b7824 */ /* 0x000fe200078e0219 */
[----:B------:R-:W-:Y:S01]  /*3690*/  UIMAD.WIDE UR4, UR4, 0x2, URZ ;  /* 0x00000002040478a5 */ /* 0x000fe2000f8e023f */
[----:B------:R-:W-:-:S02]  /*36a0*/  FSEL R46, R46, -INF , P1 ;  /* 0xff8000002e2e7808 */ /* 0x000fc40000800000 */
[----:B------:R-:W-:Y:S01]  /*36b0*/  IMAD R29, R12, 0x2, R27 ;  /* 0x000000020c1d7824 */ /* 0x000fe200078e021b */
[-C--:B------:R-:W-:Y:S02]  /*36c0*/  LEA R20, P4, R35, R44.reuse, 0x1 ;  /* 0x0000002c23147211 */ /* 0x080fe400078808ff */
[----:B------:R-:W-:Y:S01]  /*36d0*/  IADD3.X R50, R16, UR5, R51, P2, P3 ;  /* 0x0000000510327c10 */ /* 0x000fe200097e6433 */
[----:B------:R-:W0:Y:S01]  /*36e0*/  LDS.128 R4, [R42] ;  /* 0x000000002a047984 */ /* 0x000e220000000c00 */
[C---:B------:R-:W-:Y:S01]  /*36f0*/  IMAD R31, R12.reuse, 0x2, R29 ;  /* 0x000000020c1f7824 */ /* 0x040fe200078e021d */
[----:B------:R-:W-:Y:S03]  /*3700*/  BAR.SYNC.DEFER_BLOCKING 0x0 ;  /* 0x0000000000007b1d */ /* 0x000fe60000010000 */
[----:B------:R-:W-:Y:S01]  /*3710*/  IMAD R37, R12, 0x2, R31 ;  /* 0x000000020c257824 */ /* 0x000fe200078e021f */
[-C--:B------:R-:W-:Y:S01]  /*3720*/  LEA R16, P6, R3, R44.reuse, 0x1 ;  /* 0x0000002c03107211 */ /* 0x080fe200078c08ff */
[----:B------:R-:W-:Y:S01]  /*3730*/  FFMA R41, R46, 0.69314718246459960938, R41 ;  /* 0x3f3172182e297823 */ /* 0x000fe20000000029 */
[----:B------:R-:W-:Y:S01]  /*3740*/  LEA R18, P2, R33, R44, 0x1 ;  /* 0x0000002c21127211 */ /* 0x000fe200078408ff */
[C---:B------:R-:W-:Y:S01]  /*3750*/  IMAD R39, R12.reuse, 0x2, R37 ;  /* 0x000000020c277824 */ /* 0x040fe200078e0225 */
[----:B------:R-:W-:Y:S01]  /*3760*/  LEA.HI.X.SX32 R17, R3, R50, 0x1, P6 ;  /* 0x0000003203117211 */ /* 0x000fe200030f0eff */
[----:B------:R-:W-:Y:S01]  /*3770*/  ULDC UR4, c[0x0][0x27c] ;  /* 0x00009f0000047ab9 */ /* 0x000fe20000000800 */
[-C--:B------:R-:W-:Y:S01]  /*3780*/  LEA R22, P3, R23, R44.reuse, 0x1 ;  /* 0x0000002c17167211 */ /* 0x080fe200078608ff */
[C---:B------:R-:W-:Y:S01]  /*3790*/  IMAD R43, R12.reuse, 0x2, R39 ;  /* 0x000000020c2b7824 */ /* 0x040fe200078e0227 */
[----:B------:R-:W-:Y:S01]  /*37a0*/  LEA R24, P6, R25, R44, 0x1 ;  /* 0x0000002c19187211 */ /* 0x000fe200078c08ff */
[----:B------:R-:W-:Y:S01]  /*37b0*/  UIMAD UR4, UR12, UR4, URZ ;  /* 0x000000040c0472a4 */ /* 0x000fe2000f8e023f */
[----:B------:R-:W-:Y:S01]  /*37c0*/  LEA.HI.X.SX32 R19, R33, R50, 0x1, P2 ;  /* 0x0000003221137211 */ /* 0x000fe200010f0eff */
[C---:B------:R-:W-:Y:S01]  /*37d0*/  IMAD R45, R12.reuse, 0x2, R43 ;  /* 0x000000020c2d7824 */ /* 0x040fe200078e022b */
[----:B------:R-:W-:Y:S01]  /*37e0*/  LEA R26, P2, R29, R44, 0x1 ;  /* 0x0000002c1d1a7211 */ /* 0x000fe200078408ff */
[----:B------:R-:W-:Y:S01]  /*37f0*/  USHF.L.U32 UR6, UR4, 0x2, URZ ;  /* 0x0000000204067899 */ /* 0x000fe2000800063f */
[----:B------:R-:W-:Y:S01]  /*3800*/  LEA.HI.X.SX32 R21, R35, R50, 0x1, P4 ;  /* 0x0000003223157211 */ /* 0x000fe200020f0eff */
[C---:B------:R-:W-:Y:S01]  /*3810*/  IMAD R47, R12.reuse, 0x2, R45 ;  /* 0x000000020c2f7824 */ /* 0x040fe200078e022d */
[----:B------:R-:W-:Y:S01]  /*3820*/  LEA R28, P4, R31, R44, 0x1 ;  /* 0x0000002c1f1c7211 */ /* 0x000fe200078808ff */
[----:B------:R-:W-:Y:S01]  /*3830*/  UIMAD.WIDE UR4, UR4, 0x4, URZ ;  /* 0x00000004040478a5 */ /* 0x000fe2000f8e023f */
[----:B------:R-:W-:Y:S01]  /*3840*/  LEA.HI.X.SX32 R23, R23, R50, 0x1, P3 ;  /* 0x0000003217177211 */ /* 0x000fe200018f0eff */
[C---:B------:R-:W-:Y:S01]  /*3850*/  IMAD R49, R12.reuse, 0x2, R47 ;  /* 0x000000020c317824 */ /* 0x040fe200078e022f */
[-C--:B------:R-:W-:Y:S01]  /*3860*/  LEA R30, P3, R37, R44.reuse, 0x1 ;  /* 0x0000002c251e7211 */ /* 0x080fe200078608ff */
[----:B------:R1:W-:Y:S02]  /*3870*/  STSM.16.M88.4 [R14], R8 ;  /* 0x000000080e007844 */ /* 0x0003e40000000200 */
[----:B------:R-:W-:Y:S01]  /*3880*/  IMAD R48, R12, 0x2, R49 ;  /* 0x000000020c307824 */ /* 0x000fe200078e0231 */
[----:B------:R-:W-:Y:S01]  /*3890*/  BAR.SYNC.DEFER_BLOCKING 0x0 ;  /* 0x0000000000007b1d */ /* 0x000fe20000010000 */
[----:B------:R-:W-:-:S02]  /*38a0*/  LEA R12, P5, R13, R44, 0x1 ;  /* 0x0000002c0d0c7211 */ /* 0x000fc400078a08ff */
[-C--:B------:R-:W-:Y:S02]  /*38b0*/  LEA.HI.X.SX32 R25, R25, R50.reuse, 0x1, P6 ;  /* 0x0000003219197211 */ /* 0x080fe400030f0eff */
[----:B------:R-:W-:Y:S02]  /*38c0*/  LEA.HI.X.SX32 R13, R13, R50, 0x1, P5 ;  /* 0x000000320d0d7211 */ /* 0x000fe400028f0eff */
[C---:B------:R-:W-:Y:S02]  /*38d0*/  LEA R32, P6, R39.reuse, R44, 0x1 ;  /* 0x0000002c27207211 */ /* 0x040fe400078c08ff */
[----:B0-----:R-:W-:Y:S02]  /*38e0*/  PRMT R3, R4, 0x7632, R3 ;  /* 0x0000763204037816 */ /* 0x001fe40000000003 */
[----:B------:R-:W-:Y:S02]  /*38f0*/  LEA.HI.X.SX32 R33, R39, R50, 0x1, P6 ;  /* 0x0000003227217211 */ /* 0x000fe400030f0eff */
[----:B-1----:R-:W-:-:S04]  /*3900*/  LEA R14, P5, R27, R44, 0x1 ;  /* 0x0000002c1b0e7211 */ /* 0x002fc800078a08ff */
[----:B------:R-:W-:Y:S02]  /*3910*/  LEA.HI.X.SX32 R15, R27, R50, 0x1, P5 ;  /* 0x000000321b0f7211 */ /* 0x000fe400028f0eff */
[----:B------:R-:W-:Y:S02]  /*3920*/  LEA R34, P5, R43, R44, 0x1 ;  /* 0x0000002c2b227211 */ /* 0x000fe400078a08ff */
[----:B------:R-:W-:Y:S02]  /*3930*/  LEA.HI.X.SX32 R27, R29, R50, 0x1, P2 ;  /* 0x000000321d1b7211 */ /* 0x000fe400010f0eff */
[----:B------:R-:W-:Y:S01]  /*3940*/  LEA R36, P2, R45, R44, 0x1 ;  /* 0x0000002c2d247211 */ /* 0x000fe200078408ff */
[----:B------:R0:W1:Y:S01]  /*3950*/  LDS.128 R8, [R42] ;  /* 0x000000002a087984 */ /* 0x0000620000000c00 */
[----:B------:R-:W-:Y:S02]  /*3960*/  LEA.HI.X.SX32 R29, R31, R50, 0x1, P4 ;  /* 0x000000321f1d7211 */ /* 0x000fe400020f0eff */
[----:B------:R-:W-:Y:S01]  /*3970*/  LEA R38, P4, R47, R44, 0x1 ;  /* 0x0000002c2f267211 */ /* 0x000fe200078808ff */
[----:B------:R2:W-:Y:S01]  /*3980*/  STG.E.U16 desc[UR16][R16.64], R4 ;  /* 0x0000000410007986 */ /* 0x0005e2000c101510 */
[----:B------:R-:W-:-:S02]  /*3990*/  LEA.HI.X.SX32 R31, R37, R50, 0x1, P3 ;  /* 0x00000032251f7211 */ /* 0x000fc400018f0eff */
[----:B------:R-:W-:Y:S01]  /*39a0*/  LEA.HI.X.SX32 R35, R43, R50, 0x1, P5 ;  /* 0x000000322b237211 */ /* 0x000fe200028f0eff */
[----:B------:R3:W-:Y:S01]  /*39b0*/  STG.E.U16 desc[UR16][R12.64], R5 ;  /* 0x000000050c007986 */ /* 0x0007e2000c101510 */
[-C--:B0-----:R-:W-:Y:S02]  /*39c0*/  LEA R42, P3, R49, R44.reuse, 0x1 ;  /* 0x0000002c312a7211 */ /* 0x081fe400078608ff */
[----:B------:R-:W-:Y:S01]  /*39d0*/  LEA R44, P6, R48, R44, 0x1 ;  /* 0x0000002c302c7211 */ /* 0x000fe200078c08ff */
[----:B------:R0:W-:Y:S01]  /*39e0*/  STG.E.U16 desc[UR16][R18.64], R6 ;  /* 0x0000000612007986 */ /* 0x0001e2000c101510 */
[-C--:B------:R-:W-:Y:S02]  /*39f0*/  LEA.HI.X.SX32 R37, R45, R50.reuse, 0x1, P2 ;  /* 0x000000322d257211 */ /* 0x080fe400010f0eff */
[----:B------:R-:W-:Y:S01]  /*3a00*/  LEA.HI.X.SX32 R39, R47, R50, 0x1, P4 ;  /* 0x000000322f277211 */ /* 0x000fe200020f0eff */
[----:B------:R4:W-:Y:S01]  /*3a10*/  STG.E.U16 desc[UR16][R20.64], R7 ;  /* 0x0000000714007986 */ /* 0x0009e2000c101510 */
[----:B--2---:R-:W-:-:S02]  /*3a20*/  PRMT R17, R6, 0x7632, R17 ;  /* 0x0000763206117816 */ /* 0x004fc40000000011 */
[-C--:B------:R-:W-:Y:S01]  /*3a30*/  LEA.HI.X.SX32 R43, R49, R50.reuse, 0x1, P3 ;  /* 0x00000032312b7211 */ /* 0x080fe200018f0eff */
[----:B------:R2:W-:Y:S01]  /*3a40*/  STG.E.U16 desc[UR16][R22.64], R3 ;  /* 0x0000000316007986 */ /* 0x0005e2000c101510 */
[----:B---3--:R-:W-:Y:S01]  /*3a50*/  PRMT R13, R5, 0x7632, R13 ;  /* 0x00007632050d7816 */ /* 0x008fe2000000000d */
[----:B------:R-:W-:Y:S01]  /*3a60*/  IMAD.SHL.U32 R5, R86, 0x4, RZ ;  /* 0x0000000456057824 */ /* 0x000fe200078e00ff */
[----:B------:R-:W-:Y:S01]  /*3a70*/  LEA.HI.X.SX32 R45, R48, R50, 0x1, P6 ;  /* 0x00000032302d7211 */ /* 0x000fe200030f0eff */
[----:B------:R-:W-:Y:S01]  /*3a80*/  IMAD.HI R86, R86, 0x4, RZ ;  /* 0x0000000456567827 */ /* 0x000fe200078e02ff */
[----:B0-----:R-:W-:Y:S01]  /*3a90*/  PRMT R19, R7, 0x7632, R19 ;  /* 0x0000763207137816 */ /* 0x001fe20000000013 */
[----:B------:R-:W-:Y:S01]  /*3aa0*/  STG.E.U16 desc[UR16][R24.64], R13 ;  /* 0x0000000d18007986 */ /* 0x000fe2000c101510 */
[C---:B------:R-:W-:Y:S01]  /*3ab0*/  LOP3.LUT P2, RZ, R0.reuse, 0x80, RZ, 0xc0, !PT ;  /* 0x0000008000ff7812 */ /* 0x040fe2000784c0ff */
[----:B------:R-:W-:Y:S01]  /*3ac0*/  IMAD.SHL.U32 R0, R0, 0x2, RZ ;  /* 0x0000000200007824 */ /* 0x000fe200078e00ff */
[----:B----4-:R-:W0:Y:S01]  /*3ad0*/  LDC.64 R6, c[0x0][0x230] ;  /* 0x00008c00ff067b82 */ /* 0x010e220000000a00 */
[----:B------:R-:W-:Y:S01]  /*3ae0*/  STG.E.U16 desc[UR16][R14.64], R17 ;  /* 0x000000110e007986 */ /* 0x000fe2000c101510 */
[----:B--2---:R-:W-:-:S03]  /*3af0*/  FSEL R3, R40, -INF , P0 ;  /* 0xff80000028037808 */ /* 0x004fc60000000000 */
[----:B------:R-:W-:Y:S01]  /*3b00*/  STG.E.U16 desc[UR16][R26.64], R19 ;  /* 0x000000131a007986 */ /* 0x000fe2000c101510 */
[----:B------:R-:W-:Y:S01]  /*3b10*/  LOP3.LUT R0, R0, 0x1f8, RZ, 0xc0, !PT ;  /* 0x000001f800007812 */ /* 0x000fe200078ec0ff */
[----:B------:R-:W-:Y:S01]  /*3b20*/  FFMA R40, R3, 0.69314718246459960938, R54 ;  /* 0x3f31721803287823 */ /* 0x000fe20000000036 */
[----:B-1----:R-:W-:Y:S01]  /*3b30*/  PRMT R18, R8, 0x7632, R18 ;  /* 0x0000763208127816 */ /* 0x002fe20000000012 */
[----:B------:R-:W-:Y:S01]  /*3b40*/  STG.E.U16 desc[UR16][R28.64], R8 ;  /* 0x000000081c007986 */ /* 0x000fe2000c101510 */
[----:B------:R-:W-:Y:S02]  /*3b50*/  PRMT R4, R9, 0x7632, R4 ;  /* 0x0000763209047816 */ /* 0x000fe40000000004 */
[----:B------:R-:W-:Y:S01]  /*3b60*/  PRMT R21, R10, 0x7632, R21 ;  /* 0x000076320a157816 */ /* 0x000fe20000000015 */
[----:B------:R-:W-:Y:S01]  /*3b70*/  STG.E.U16 desc[UR16][R30.64], R9 ;  /* 0x000000091e007986 */ /* 0x000fe2000c101510 */
[----:B------:R-:W-:-:S03]  /*3b80*/  PRMT R22, R11, 0x7632, R22 ;  /* 0x000076320b167816 */ /* 0x000fc60000000016 */
[----:B------:R-:W-:Y:S04]  /*3b90*/  STG.E.U16 desc[UR16][R32.64], R10 ;  /* 0x0000000a20007986 */ /* 0x000fe8000c101510 */
[----:B------:R-:W-:Y:S04]  /*3ba0*/  STG.E.U16 desc[UR16][R34.64], R11 ;  /* 0x0000000b22007986 */ /* 0x000fe8000c101510 */
[----:B------:R-:W-:Y:S04]  /*3bb0*/  STG.E.U16 desc[UR16][R36.64], R18 ;  /* 0x0000001224007986 */ /* 0x000fe8000c101510 */
[----:B------:R0:W-:Y:S04]  /*3bc0*/  STG.E.U16 desc[UR16][R38.64], R4 ;  /* 0x0000000426007986 */ /* 0x0001e8000c101510 */
[----:B------:R1:W-:Y:S04]  /*3bd0*/  STG.E.U16 desc[UR16][R42.64], R21 ;  /* 0x000000152a007986 */ /* 0x0003e8000c101510 */
[----:B------:R1:W-:Y:S01]  /*3be0*/  STG.E.U16 desc[UR16][R44.64], R22 ;  /* 0x000000162c007986 */ /* 0x0003e2000c101510 */
[----:B------:R-:W-:Y:S01]  /*3bf0*/  BAR.SYNC.DEFER_BLOCKING 0x0 ;  /* 0x0000000000007b1d */ /* 0x000fe20000010000 */
[----:B0-----:R-:W-:-:S04]  /*3c00*/  IADD3 R4, P0, P1, R5, UR6, R6 ;  /* 0x0000000605047c10 */ /* 0x001fc8000f91e006 */
[----:B------:R-:W-:Y:S01]  /*3c10*/  IADD3.X R5, R86, UR5, R7, P0, P1 ;  /* 0x0000000556057c10 */ /* 0x000fe200087e2407 */
[----:B------:R1:W-:Y:S02]  /*3c20*/  STS.64 [R0+UR13], R40 ;  /* 0x0000002800007988 */ /* 0x0003e40008000a0d */
[----:B------:R-:W-:Y:S06]  /*3c30*/  BAR.SYNC.DEFER_BLOCKING 0x0 ;  /* 0x0000000000007b1d */ /* 0x000fec0000010000 */
[----:B------:R-:W-:Y:S05]  /*3c40*/  @P2 EXIT ;  /* 0x000000000000294d */ /* 0x000fea0003800000 */
[----:B------:R-:W0:Y:S04]  /*3c50*/  LDS R3, [R2] ;  /* 0x0000000002037984 */ /* 0x000e280000000800 */
[----:B0-----:R-:W-:Y:S01]  /*3c60*/  STG.E desc[UR16][R4.64], R3 ;  /* 0x0000000304007986 */ /* 0x001fe2000c101910 */
[----:B------:R-:W-:Y:S05]  /*3c70*/  EXIT ;  /* 0x000000000000794d */ /* 0x000fea0003800000 */
.L_x_2:
[----:B------:R-:W-:-:S00]  /*3c80*/  BRA `(.L_x_2) ;  /* 0xfffffffc00fc7947 */ /* 0x000fc0000383ffff */
[----:B------:R-:W-:-:S00]  /*3c90*/  NOP ;  /* 0x0000000000007918 */ /* 0x000fc00000000000 */
        /* <DEDUP_REMOVED lines=14> */
.L_x_3:


//--------------------- .nv.global.init           --------------------------
	.section	.nv.global.init,"aw",@progbits
.nv.global.init:
	.type		_$_str,@object
	.size		_$_str,(.L_0 - _$_str)
_$_str:
        /*0000*/ 	.byte	0x5f, 0x5f, 0x43, 0x55, 0x44, 0x41, 0x5f, 0x46, 0x54, 0x5a, 0x00
.L_0:


//--------------------- .nv.shared.attn_fwd       --------------------------
	.section	.nv.shared.attn_fwd,"aw",@nobits
	.sectionflags	@""
	.align	16
	.zero		1024


//--------------------- .nv.shared.reserved.0     --------------------------
	.section	.nv.shared.reserved.0,"aw",@nobits
	.weak		__nv_reservedSMEM_offset_0_alias
	.size		__nv_reservedSMEM_offset_0_alias, 0, 0
	.other		__nv_reservedSMEM_offset_0_alias,@"STO_CUDA_RESERVED_SHARED STV_DEFAULT"
__nv_reservedSMEM_offset_0_alias:
	.zero		0


//--------------------- .nv.constant0.attn_fwd    --------------------------
	.section	.nv.constant0.attn_fwd,"a",@progbits
	.sectionflags	@""
	.align	4
.nv.constant0.attn_fwd:
	.zero		664


//--------------------- SYMBOLS --------------------------

	.type		.nv.reservedSmem.offset0,@object
	.size		.nv.reservedSmem.offset0,0x4
